// auto-generated by cutlass_sweep.gemm — config: {"arch": "sm_100", "cluster_m": 2, "cluster_n": 1, "dtype": "e4m3", "stages": 0, "tile_k": 128, "tile_m": 128, "tile_n": 128}
#include "cutlass/cutlass.h"
#include "cutlass/gemm/collective/collective_builder.hpp"
#include "cutlass/gemm/device/gemm_universal_adapter.h"
#include "cutlass/gemm/kernel/gemm_universal.hpp"
#include "cutlass/epilogue/collective/collective_builder.hpp"

using ElemA = cutlass::float_e4m3_t;
using ElemB = cutlass::float_e4m3_t;
using ElemCD = cutlass::float_e4m3_t;
using Acc  = float;
using TileShape    = cute::Shape<cute::_128, cute::_128, cute::_128>;
using ClusterShape = cute::Shape<cute::_2, cute::_1, cute::_1>;

using CollectiveEpilogue = typename cutlass::epilogue::collective::CollectiveBuilder<
    cutlass::arch::Sm100, cutlass::arch::OpClassTensorOp,
    TileShape, ClusterShape,
    cutlass::epilogue::collective::EpilogueTileAuto,
    Acc, Acc,
    ElemCD, cutlass::layout::RowMajor, 128 / cutlass::sizeof_bits<ElemCD>::value,
    ElemCD, cutlass::layout::RowMajor, 128 / cutlass::sizeof_bits<ElemCD>::value,
    cutlass::epilogue::collective::EpilogueScheduleAuto
  >::CollectiveOp;

using CollectiveMainloop = typename cutlass::gemm::collective::CollectiveBuilder<
    cutlass::arch::Sm100, cutlass::arch::OpClassTensorOp,
    ElemA, cutlass::layout::RowMajor, 128 / cutlass::sizeof_bits<ElemA>::value,
    ElemB, cutlass::layout::ColumnMajor, 128 / cutlass::sizeof_bits<ElemB>::value,
    Acc,
    TileShape, ClusterShape,
    cutlass::gemm::collective::StageCountAutoCarveout<static_cast<int>(sizeof(typename CollectiveEpilogue::SharedStorage))>,
    cutlass::gemm::collective::KernelScheduleAuto
  >::CollectiveOp;

using GemmKernel = cutlass::gemm::kernel::GemmUniversal<
    cute::Shape<int,int,int,int>,
    CollectiveMainloop,
    CollectiveEpilogue
>;
using Gemm = cutlass::gemm::device::GemmUniversalAdapter<GemmKernel>;

// Force the device kernel symbol into the cubin without needing a host main.
auto* _anchor = &cutlass::device_kernel<GemmKernel>;


// ===== COMPILED SASS (sm_100a) =====

	.target	sm_100a

	.elftype	@"ET_EXEC"


//--------------------- .note.nv.tkinfo           --------------------------
	.section	.note.nv.tkinfo,"",@"SHT_NOTE"
	.sectionflags	@"SHF_NOTE_NV_TKINFO"
	.tkinfo
        /*0018*/ 	.word	0x00000002
        /*0030*/ 	.string	""
        /*0030*/ 	.string	"ptxas"
        /*0030*/ 	.string	"Cuda compilation tools, release 13.0, V13.0.88"
        /*0030*/ 	.string	"Build cuda_13.0.r13.0/compiler.36424714_0"
        /*0030*/ 	.string	"-arch sm_100a -m 64 "



//--------------------- .note.nv.cuinfo           --------------------------
	.section	.note.nv.cuinfo,"",@"SHT_NOTE"
	.sectionflags	@"SHF_NOTE_NV_CUINFO"
        /*0018*/ 	.short	0x0002
        /*001a*/ 	.short	0x0064
        /*001c*/ 	.short	0x0082
	.zero		2


//--------------------- .nv.info                  --------------------------
	.section	.nv.info,"",@"SHT_CUDA_INFO"
	.align	4


	//----- nvinfo : EIATTR_REGCOUNT
	.align		4
        /*0000*/ 	.byte	0x04, 0x2f
        /*0002*/ 	.short	(.L_19 - .L_18)
	.align		4
.L_18:
        /*0004*/ 	.word	index@(_ZN7cutlass13device_kernelINS_4gemm6kernel13GemmUniversalIN4cute5tupleIJiiiiEEENS1_10collective13CollectiveMmaINS1_35MainloopSm100TmaUmmaWarpSpecializedILi13ELi2ELi4ENS5_IJNS4_1CILi2EEENSA_ILi1EEESC_EEEEENS5_IJNSA_ILi128EEESF_SF_EEENS_12float_e4m3_tENS5_IJlSC_lEEESH_SI_NS4_8TiledMMAINS4_8MMA_AtomIJNS4_10MMA_TraitsINS4_25SM100_MMA_F8F6F4_2x1SM_SSEJSH_SH_fSF_SF_NS4_17integral_constantINS4_4UMMA5MajorELSP_0EEESQ_NSN_INSO_7ScaleInELSR_0EEESS_EEEEEENS4_6LayoutINS5_IJSC_SC_SC_EEENS5_IJNSA_ILi0EEESX_SX_EEEEENS5_IJNS4_10UnderscoreES10_S10_EEEEENS4_18SM100_TMA_2SM_LOADENS4_14ComposedLayoutINS4_7SwizzleILi3ELi4ELi3EEENS4_18smem_ptr_flag_bitsILi8EEENSV_INS5_IJNSA_ILi8EEESF_EEENS5_IJSF_SC_EEEEEEEvNS4_8identityES13_S1D_vS1E_EENS_8epilogue10collective18CollectiveEpilogueINS1G_23Sm100TmaWarpSpecializedILi2ELi2ELi32ELb0ELb0EEEJNS5_IJNSA_ILi64EEESF_SF_EEENS5_IJNSV_IS1L_SC_EENSV_INS5_IJNSA_ILi32EEESB_EEENS5_IJSC_S1L_EEEEEEEESH_SI_SH_SI_NS1G_6fusion15FusionCallbacksIS1K_NS1T_17LinearCombinationISH_fSH_fLNS_15FloatRoundStyleE2EEES1M_S1S_JEEENS4_5SM1004TMEM4LOAD26SM100_TMEM_LOAD_32dp32b32xENS4_13SM90_TMA_LOADENS14_INS15_ILi1ELi4ELi3EEES18_NSV_INS5_IJS19_S1O_EEENS5_IJS1O_SC_EEEEEEENS4_39AutoVectorizingCopyWithAssumedAlignmentILi128EEENS4_14SM90_TMA_STOREES28_S2A_S2A_EEEvvEEEEvNT_6ParamsE)
        /*0008*/ 	.word	0x00000080


	//----- nvinfo : EIATTR_FRAME_SIZE
	.align		4
.L_19:
        /*000c*/ 	.byte	0x04, 0x11
        /*000e*/ 	.short	(.L_21 - .L_20)
	.align		4
.L_20:
        /*0010*/ 	.word	index@($__internal_2_$__cuda_sm10x_tcgen05_guardrail_trap_unallocated_columns_being_dealloced)
        /*0014*/ 	.word	0x00000000


	//----- nvinfo : EIATTR_FRAME_SIZE
	.align		4
.L_21:
        /*0018*/ 	.byte	0x04, 0x11
        /*001a*/ 	.short	(.L_23 - .L_22)
	.align		4
.L_22:
        /*001c*/ 	.word	index@($__internal_1_$__cuda_sm10x_tcgen05_guardrail_trap_phase_invalid_during_alloc)
        /*0020*/ 	.word	0x00000000


	//----- nvinfo : EIATTR_FRAME_SIZE
	.align		4
.L_23:
        /*0024*/ 	.byte	0x04, 0x11
        /*0026*/ 	.short	(.L_25 - .L_24)
	.align		4
.L_24:
        /*0028*/ 	.word	index@($__internal_0_$__cuda_sm10x_tcgen05_guardrail_trap_col_being_dealloced_not_returned_by_alloc)
        /*002c*/ 	.word	0x00000000


	//----- nvinfo : EIATTR_FRAME_SIZE
	.align		4
.L_25:
        /*0030*/ 	.byte	0x04, 0x11
        /*0032*/ 	.short	(.L_27 - .L_26)
	.align		4
.L_26:
        /*0034*/ 	.word	index@(_ZN7cutlass13device_kernelINS_4gemm6kernel13GemmUniversalIN4cute5tupleIJiiiiEEENS1_10collective13CollectiveMmaINS1_35MainloopSm100TmaUmmaWarpSpecializedILi13ELi2ELi4ENS5_IJNS4_1CILi2EEENSA_ILi1EEESC_EEEEENS5_IJNSA_ILi128EEESF_SF_EEENS_12float_e4m3_tENS5_IJlSC_lEEESH_SI_NS4_8TiledMMAINS4_8MMA_AtomIJNS4_10MMA_TraitsINS4_25SM100_MMA_F8F6F4_2x1SM_SSEJSH_SH_fSF_SF_NS4_17integral_constantINS4_4UMMA5MajorELSP_0EEESQ_NSN_INSO_7ScaleInELSR_0EEESS_EEEEEENS4_6LayoutINS5_IJSC_SC_SC_EEENS5_IJNSA_ILi0EEESX_SX_EEEEENS5_IJNS4_10UnderscoreES10_S10_EEEEENS4_18SM100_TMA_2SM_LOADENS4_14ComposedLayoutINS4_7SwizzleILi3ELi4ELi3EEENS4_18smem_ptr_flag_bitsILi8EEENSV_INS5_IJNSA_ILi8EEESF_EEENS5_IJSF_SC_EEEEEEEvNS4_8identityES13_S1D_vS1E_EENS_8epilogue10collective18CollectiveEpilogueINS1G_23Sm100TmaWarpSpecializedILi2ELi2ELi32ELb0ELb0EEEJNS5_IJNSA_ILi64EEESF_SF_EEENS5_IJNSV_IS1L_SC_EENSV_INS5_IJNSA_ILi32EEESB_EEENS5_IJSC_S1L_EEEEEEEESH_SI_SH_SI_NS1G_6fusion15FusionCallbacksIS1K_NS1T_17LinearCombinationISH_fSH_fLNS_15FloatRoundStyleE2EEES1M_S1S_JEEENS4_5SM1004TMEM4LOAD26SM100_TMEM_LOAD_32dp32b32xENS4_13SM90_TMA_LOADENS14_INS15_ILi1ELi4ELi3EEES18_NSV_INS5_IJS19_S1O_EEENS5_IJS1O_SC_EEEEEEENS4_39AutoVectorizingCopyWithAssumedAlignmentILi128EEENS4_14SM90_TMA_STOREES28_S2A_S2A_EEEvvEEEEvNT_6ParamsE)
        /*0038*/ 	.word	0x00000000


	//----- nvinfo : EIATTR_MIN_STACK_SIZE
	.align		4
.L_27:
        /*003c*/ 	.byte	0x04, 0x12
        /*003e*/ 	.short	(.L_29 - .L_28)
	.align		4
.L_28:
        /*0040*/ 	.word	index@(_ZN7cutlass13device_kernelINS_4gemm6kernel13GemmUniversalIN4cute5tupleIJiiiiEEENS1_10collective13CollectiveMmaINS1_35MainloopSm100TmaUmmaWarpSpecializedILi13ELi2ELi4ENS5_IJNS4_1CILi2EEENSA_ILi1EEESC_EEEEENS5_IJNSA_ILi128EEESF_SF_EEENS_12float_e4m3_tENS5_IJlSC_lEEESH_SI_NS4_8TiledMMAINS4_8MMA_AtomIJNS4_10MMA_TraitsINS4_25SM100_MMA_F8F6F4_2x1SM_SSEJSH_SH_fSF_SF_NS4_17integral_constantINS4_4UMMA5MajorELSP_0EEESQ_NSN_INSO_7ScaleInELSR_0EEESS_EEEEEENS4_6LayoutINS5_IJSC_SC_SC_EEENS5_IJNSA_ILi0EEESX_SX_EEEEENS5_IJNS4_10UnderscoreES10_S10_EEEEENS4_18SM100_TMA_2SM_LOADENS4_14ComposedLayoutINS4_7SwizzleILi3ELi4ELi3EEENS4_18smem_ptr_flag_bitsILi8EEENSV_INS5_IJNSA_ILi8EEESF_EEENS5_IJSF_SC_EEEEEEEvNS4_8identityES13_S1D_vS1E_EENS_8epilogue10collective18CollectiveEpilogueINS1G_23Sm100TmaWarpSpecializedILi2ELi2ELi32ELb0ELb0EEEJNS5_IJNSA_ILi64EEESF_SF_EEENS5_IJNSV_IS1L_SC_EENSV_INS5_IJNSA_ILi32EEESB_EEENS5_IJSC_S1L_EEEEEEEESH_SI_SH_SI_NS1G_6fusion15FusionCallbacksIS1K_NS1T_17LinearCombinationISH_fSH_fLNS_15FloatRoundStyleE2EEES1M_S1S_JEEENS4_5SM1004TMEM4LOAD26SM100_TMEM_LOAD_32dp32b32xENS4_13SM90_TMA_LOADENS14_INS15_ILi1ELi4ELi3EEES18_NSV_INS5_IJS19_S1O_EEENS5_IJS1O_SC_EEEEEEENS4_39AutoVectorizingCopyWithAssumedAlignmentILi128EEENS4_14SM90_TMA_STOREES28_S2A_S2A_EEEvvEEEEvNT_6ParamsE)
        /*0044*/ 	.word	0x00000000
.L_29:


//--------------------- .nv.compat                --------------------------
	.section	.nv.compat,"",@"SHT_CUDA_COMPAT_INFO"
	.align	4
        /*0000*/ 	.byte	0x02, 0x09, 0x01, 0x00, 0x02, 0x02, 0x02, 0x00, 0x02, 0x05, 0x05, 0x00, 0x03, 0x07, 0x01, 0x01
        /*0010*/ 	.byte	0x02, 0x03, 0x01, 0x00, 0x02, 0x06, 0x01, 0x00, 0x04, 0x0b, 0x08, 0x00, 0x09, 0x00, 0x00, 0x00
        /*0020*/ 	.byte	0x00, 0x00, 0x00, 0x00


//--------------------- .nv.info._ZN7cutlass13device_kernelINS_4gemm6kernel13GemmUniversalIN4cute5tupleIJiiiiEEENS1_10collective13CollectiveMmaINS1_35MainloopSm100TmaUmmaWarpSpecializedILi13ELi2ELi4ENS5_IJNS4_1CILi2EEENSA_ILi1EEESC_EEEEENS5_IJNSA_ILi128EEESF_SF_EEENS_12float_e4m3_tENS5_IJlSC_lEEESH_SI_NS4_8TiledMMAINS4_8MMA_AtomIJNS4_10MMA_TraitsINS4_25SM100_MMA_F8F6F4_2x1SM_SSEJSH_SH_fSF_SF_NS4_17integral_constantINS4_4UMMA5MajorELSP_0EEESQ_NSN_INSO_7ScaleInELSR_0EEESS_EEEEEENS4_6LayoutINS5_IJSC_SC_SC_EEENS5_IJNSA_ILi0EEESX_SX_EEEEENS5_IJNS4_10UnderscoreES10_S10_EEEEENS4_18SM100_TMA_2SM_LOADENS4_14ComposedLayoutINS4_7SwizzleILi3ELi4ELi3EEENS4_18smem_ptr_flag_bitsILi8EEENSV_INS5_IJNSA_ILi8EEESF_EEENS5_IJSF_SC_EEEEEEEvNS4_8identityES13_S1D_vS1E_EENS_8epilogue10collective18CollectiveEpilogueINS1G_23Sm100TmaWarpSpecializedILi2ELi2ELi32ELb0ELb0EEEJNS5_IJNSA_ILi64EEESF_SF_EEENS5_IJNSV_IS1L_SC_EENSV_INS5_IJNSA_ILi32EEESB_EEENS5_IJSC_S1L_EEEEEEEESH_SI_SH_SI_NS1G_6fusion15FusionCallbacksIS1K_NS1T_17LinearCombinationISH_fSH_fLNS_15FloatRoundStyleE2EEES1M_S1S_JEEENS4_5SM1004TMEM4LOAD26SM100_TMEM_LOAD_32dp32b32xENS4_13SM90_TMA_LOADENS14_INS15_ILi1ELi4ELi3EEES18_NSV_INS5_IJS19_S1O_EEENS5_IJS1O_SC_EEEEEEENS4_39AutoVectorizingCopyWithAssumedAlignmentILi128EEENS4_14SM90_TMA_STOREES28_S2A_S2A_EEEvvEEEEvNT_6ParamsE --------------------------
	.section	.nv.info._ZN7cutlass13device_kernelINS_4gemm6kernel13GemmUniversalIN4cute5tupleIJiiiiEEENS1_10collective13CollectiveMmaINS1_35MainloopSm100TmaUmmaWarpSpecializedILi13ELi2ELi4ENS5_IJNS4_1CILi2EEENSA_ILi1EEESC_EEEEENS5_IJNSA_ILi128EEESF_SF_EEENS_12float_e4m3_tENS5_IJlSC_lEEESH_SI_NS4_8TiledMMAINS4_8MMA_AtomIJNS4_10MMA_TraitsINS4_25SM100_MMA_F8F6F4_2x1SM_SSEJSH_SH_fSF_SF_NS4_17integral_constantINS4_4UMMA5MajorELSP_0EEESQ_NSN_INSO_7ScaleInELSR_0EEESS_EEEEEENS4_6LayoutINS5_IJSC_SC_SC_EEENS5_IJNSA_ILi0EEESX_SX_EEEEENS5_IJNS4_10UnderscoreES10_S10_EEEEENS4_18SM100_TMA_2SM_LOADENS4_14ComposedLayoutINS4_7SwizzleILi3ELi4ELi3EEENS4_18smem_ptr_flag_bitsILi8EEENSV_INS5_IJNSA_ILi8EEESF_EEENS5_IJSF_SC_EEEEEEEvNS4_8identityES13_S1D_vS1E_EENS_8epilogue10collective18CollectiveEpilogueINS1G_23Sm100TmaWarpSpecializedILi2ELi2ELi32ELb0ELb0EEEJNS5_IJNSA_ILi64EEESF_SF_EEENS5_IJNSV_IS1L_SC_EENSV_INS5_IJNSA_ILi32EEESB_EEENS5_IJSC_S1L_EEEEEEEESH_SI_SH_SI_NS1G_6fusion15FusionCallbacksIS1K_NS1T_17LinearCombinationISH_fSH_fLNS_15FloatRoundStyleE2EEES1M_S1S_JEEENS4_5SM1004TMEM4LOAD26SM100_TMEM_LOAD_32dp32b32xENS4_13SM90_TMA_LOADENS14_INS15_ILi1ELi4ELi3EEES18_NSV_INS5_IJS19_S1O_EEENS5_IJS1O_SC_EEEEEEENS4_39AutoVectorizingCopyWithAssumedAlignmentILi128EEENS4_14SM90_TMA_STOREES28_S2A_S2A_EEEvvEEEEvNT_6ParamsE,"",@"SHT_CUDA_INFO"
	.sectionflags	@""
	.align	4


	//----- nvinfo : EIATTR_CUDA_API_VERSION
	.align		4
        /*0000*/ 	.byte	0x04, 0x37
        /*0002*/ 	.short	(.L_31 - .L_30)
.L_30:
        /*0004*/ 	.word	0x00000082


	//----- nvinfo : EIATTR_KPARAM_INFO
	.align		4
.L_31:
        /*0008*/ 	.byte	0x04, 0x17
        /*000a*/ 	.short	(.L_33 - .L_32)
.L_32:
        /*000c*/ 	.word	0x00000000
        /*0010*/ 	.short	0x0000
        /*0012*/ 	.short	0x0000
        /*0014*/ 	.byte	0x00, 0xf0, 0x01, 0x20


	//----- nvinfo : EIATTR_AT_ENTRY_FRAGMENTS
	.align		4
.L_33:
        /*0018*/ 	.byte	0x04, 0x4f
        /*001a*/ 	.short	(.L_35 - .L_34)


	//   ....[0]....
.L_34:
        /*001c*/ 	.word	0x00000007


	//----- nvinfo : EIATTR_RESERVED_SMEM_USED
	.align		4
.L_35:
        /*0020*/ 	.byte	0x01, 0x41
	.zero		2


	//----- nvinfo : EIATTR_SPARSE_MMA_MASK
	.align		4
        /*0024*/ 	.byte	0x03, 0x50
        /*0026*/ 	.short	0x0000


	//----- nvinfo : EIATTR_TCGEN05_2CTA_USED
	.align		4
        /*0028*/ 	.byte	0x01, 0x52
	.zero		2


	//----- nvinfo : EIATTR_MAXREG_COUNT
	.align		4
        /*002c*/ 	.byte	0x03, 0x1b
        /*002e*/ 	.short	0x00ff


	//----- nvinfo : EIATTR_NUM_BARRIERS
	.align		4
        /*0030*/ 	.byte	0x02, 0x4c
        /*0032*/ 	.byte	0x07
	.zero		1


	//----- nvinfo : EIATTR_EXTERNS
	.align		4
        /*0034*/ 	.byte	0x04, 0x0f
        /*0036*/ 	.short	(.L_37 - .L_36)


	//   ....[0]....
	.align		4
.L_36:
        /*0038*/ 	.word	index@(__assertfail)


	//----- nvinfo : EIATTR_MERCURY_ISA_VERSION
	.align		4
.L_37:
        /*003c*/ 	.byte	0x03, 0x5f
        /*003e*/ 	.short	0x0101


	//----- nvinfo : EIATTR_INT_WARP_WIDE_INSTR_OFFSETS
	.align		4
        /*0040*/ 	.byte	0x04, 0x31
        /*0042*/ 	.short	(.L_39 - .L_38)


	//   ....[0]....
.L_38:
        /*0044*/ 	.word	0x00000e20


	//   ....[1]....
        /*0048*/ 	.word	0x00000ec0


	//   ....[2]....
        /*004c*/ 	.word	0x000021f0


	//   ....[3]....
        /*0050*/ 	.word	0x000045e0


	//   ....[4]....
        /*0054*/ 	.word	0x00004600


	//   ....[5]....
        /*0058*/ 	.word	0x00004630


	//   ....[6]....
        /*005c*/ 	.word	0x00004f60


	//   ....[7]....
        /*0060*/ 	.word	0x00004f80


	//   ....[8]....
        /*0064*/ 	.word	0x00005080


	//   ....[9]....
        /*0068*/ 	.word	0x00005210


	//   ....[10]....
        /*006c*/ 	.word	0x00005220


	//   ....[11]....
        /*0070*/ 	.word	0x000053b0


	//----- nvinfo : EIATTR_COOP_GROUP_MASK_REGIDS
	.align		4
.L_39:
        /*0074*/ 	.byte	0x04, 0x29
        /*0076*/ 	.short	(.L_41 - .L_40)


	//   ....[0]....
.L_40:
        /*0078*/ 	.word	0xffffffff


	//   ....[1]....
        /*007c*/ 	.word	0xffffffff


	//   ....[2]....
        /*0080*/ 	.word	0xffffffff


	//   ....[3]....
        /*0084*/ 	.word	0xffffffff


	//   ....[4]....
        /*0088*/ 	.word	0xffffffff


	//   ....[5]....
        /*008c*/ 	.word	0xffffffff


	//   ....[6]....
        /*0090*/ 	.word	0xffffffff


	//   ....[7]....
        /*0094*/ 	.word	0xffffffff


	//   ....[8]....
        /*0098*/ 	.word	0xffffffff


	//   ....[9]....
        /*009c*/ 	.word	0xffffffff


	//   ....[10]....
        /*00a0*/ 	.word	0xffffffff


	//   ....[11]....
        /*00a4*/ 	.word	0xffffffff


	//   ....[12]....
        /*00a8*/ 	.word	0xffffffff


	//   ....[13]....
        /*00ac*/ 	.word	0xffffffff


	//----- nvinfo : EIATTR_COOP_GROUP_INSTR_OFFSETS
	.align		4
.L_41:
        /*00b0*/ 	.byte	0x04, 0x28
        /*00b2*/ 	.short	(.L_43 - .L_42)


	//   ....[0]....
.L_42:
        /*00b4*/ 	.word	0x000000c0


	//   ....[1]....
        /*00b8*/ 	.word	0x00000500


	//   ....[2]....
        /*00bc*/ 	.word	0x000007d0


	//   ....[3]....
        /*00c0*/ 	.word	0x00000920


	//   ....[4]....
        /*00c4*/ 	.word	0x00000a10


	//   ....[5]....
        /*00c8*/ 	.word	0x00000b70


	//   ....[6]....
        /*00cc*/ 	.word	0x00000d00


	//   ....[7]....
        /*00d0*/ 	.word	0x00000f40


	//   ....[8]....
        /*00d4*/ 	.word	0x000020d0


	//   ....[9]....
        /*00d8*/ 	.word	0x000033c0


	//   ....[10]....
        /*00dc*/ 	.word	0x00003890


	//   ....[11]....
        /*00e0*/ 	.word	0x000038c0


	//   ....[12]....
        /*00e4*/ 	.word	0x000044e0


	//   ....[13]....
        /*00e8*/ 	.word	0x000046f0


	//----- nvinfo : EIATTR_VRC_CTA_INIT_COUNT
	.align		4
.L_43:
        /*00ec*/ 	.byte	0x02, 0x4a
        /*00ee*/ 	.byte	0x80
	.zero		1


	//----- nvinfo : EIATTR_SYSCALL_OFFSETS
	.align		4
        /*00f0*/ 	.byte	0x04, 0x46
        /*00f2*/ 	.short	(.L_45 - .L_44)


	//   ....[0]....
.L_44:
        /*00f4*/ 	.word	0x00005e00


	//   ....[1]....
        /*00f8*/ 	.word	0x00005f40


	//   ....[2]....
        /*00fc*/ 	.word	0x00006730


	//   ....[3]....
        /*0100*/ 	.word	0x00007510


	//----- nvinfo : EIATTR_MBARRIER_INSTR_OFFSETS
	.align		4
.L_45:
        /*0104*/ 	.byte	0x04, 0x39
        /*0106*/ 	.short	(.L_47 - .L_46)


	//   ....[0]....
.L_46:
        /*0108*/ 	.word	0x00000610
        /*010c*/ 	.word	0x000000ff
        /*0110*/ 	.word	0x00000000
        /*0114*/ 	.short	0x0100
        /*0116*/ 	.byte	0x08
	.zero		1


	//   ....[1]....
        /*0118*/ 	.word	0x00000620
        /*011c*/ 	.word	0x000000ff
        /*0120*/ 	.word	0x00000068
        /*0124*/ 	.short	0x0100
        /*0126*/ 	.byte	0x08
	.zero		1


	//   ....[2]....
        /*0128*/ 	.word	0x00000630
        /*012c*/ 	.word	0x000000ff
        /*0130*/ 	.word	0x00000008
        /*0134*/ 	.short	0x0100
        /*0136*/ 	.byte	0x08
	.zero		1


	//   ....[3]....
        /*0138*/ 	.word	0x00000640
        /*013c*/ 	.word	0x000000ff
        /*0140*/ 	.word	0x00000070
        /*0144*/ 	.short	0x0100
        /*0146*/ 	.byte	0x08
	.zero		1


	//   ....[4]....
        /*0148*/ 	.word	0x00000650
        /*014c*/ 	.word	0x000000ff
        /*0150*/ 	.word	0x00000010
        /*0154*/ 	.short	0x0100
        /*0156*/ 	.byte	0x08
	.zero		1


	//   ....[5]....
        /*0158*/ 	.word	0x00000660
        /*015c*/ 	.word	0x000000ff
        /*0160*/ 	.word	0x00000078
        /*0164*/ 	.short	0x0100
        /*0166*/ 	.byte	0x08
	.zero		1


	//   ....[6]....
        /*0168*/ 	.word	0x00000670
        /*016c*/ 	.word	0x000000ff
        /*0170*/ 	.word	0x00000018
        /*0174*/ 	.short	0x0100
        /*0176*/ 	.byte	0x08
	.zero		1


	//   ....[7]....
        /*0178*/ 	.word	0x00000680
        /*017c*/ 	.word	0x000000ff
        /*0180*/ 	.word	0x00000080
        /*0184*/ 	.short	0x0100
        /*0186*/ 	.byte	0x08
	.zero		1


	//   ....[8]....
        /*0188*/ 	.word	0x00000690
        /*018c*/ 	.word	0x000000ff
        /*0190*/ 	.word	0x00000020
        /*0194*/ 	.short	0x0100
        /*0196*/ 	.byte	0x08
	.zero		1


	//   ....[9]....
        /*0198*/ 	.word	0x000006a0
        /*019c*/ 	.word	0x000000ff
        /*01a0*/ 	.word	0x00000088
        /*01a4*/ 	.short	0x0100
        /*01a6*/ 	.byte	0x08
	.zero		1


	//   ....[10]....
        /*01a8*/ 	.word	0x000006b0
        /*01ac*/ 	.word	0x000000ff
        /*01b0*/ 	.word	0x00000028
        /*01b4*/ 	.short	0x0100
        /*01b6*/ 	.byte	0x08
	.zero		1


	//   ....[11]....
        /*01b8*/ 	.word	0x000006c0
        /*01bc*/ 	.word	0x000000ff
        /*01c0*/ 	.word	0x00000090
        /*01c4*/ 	.short	0x0100
        /*01c6*/ 	.byte	0x08
	.zero		1


	//   ....[12]....
        /*01c8*/ 	.word	0x000006d0
        /*01cc*/ 	.word	0x000000ff
        /*01d0*/ 	.word	0x00000030
        /*01d4*/ 	.short	0x0100
        /*01d6*/ 	.byte	0x08
	.zero		1


	//   ....[13]....
        /*01d8*/ 	.word	0x000006e0
        /*01dc*/ 	.word	0x000000ff
        /*01e0*/ 	.word	0x00000098
        /*01e4*/ 	.short	0x0100
        /*01e6*/ 	.byte	0x08
	.zero		1


	//   ....[14]....
        /*01e8*/ 	.word	0x000006f0
        /*01ec*/ 	.word	0x000000ff
        /*01f0*/ 	.word	0x00000038
        /*01f4*/ 	.short	0x0100
        /*01f6*/ 	.byte	0x08
	.zero		1


	//   ....[15]....
        /*01f8*/ 	.word	0x00000700
        /*01fc*/ 	.word	0x000000ff
        /*0200*/ 	.word	0x000000a0
        /*0204*/ 	.short	0x0100
        /*0206*/ 	.byte	0x08
	.zero		1


	//   ....[16]....
        /*0208*/ 	.word	0x00000710
        /*020c*/ 	.word	0x000000ff
        /*0210*/ 	.word	0x00000040
        /*0214*/ 	.short	0x0100
        /*0216*/ 	.byte	0x08
	.zero		1


	//   ....[17]....
        /*0218*/ 	.word	0x00000720
        /*021c*/ 	.word	0x000000ff
        /*0220*/ 	.word	0x000000a8
        /*0224*/ 	.short	0x0100
        /*0226*/ 	.byte	0x08
	.zero		1


	//   ....[18]....
        /*0228*/ 	.word	0x00000730
        /*022c*/ 	.word	0x000000ff
        /*0230*/ 	.word	0x00000048
        /*0234*/ 	.short	0x0100
        /*0236*/ 	.byte	0x08
	.zero		1


	//   ....[19]....
        /*0238*/ 	.word	0x00000740
        /*023c*/ 	.word	0x000000ff
        /*0240*/ 	.word	0x000000b0
        /*0244*/ 	.short	0x0100
        /*0246*/ 	.byte	0x08
	.zero		1


	//   ....[20]....
        /*0248*/ 	.word	0x00000750
        /*024c*/ 	.word	0x000000ff
        /*0250*/ 	.word	0x00000050
        /*0254*/ 	.short	0x0100
        /*0256*/ 	.byte	0x08
	.zero		1


	//   ....[21]....
        /*0258*/ 	.word	0x00000760
        /*025c*/ 	.word	0x000000ff
        /*0260*/ 	.word	0x000000b8
        /*0264*/ 	.short	0x0100
        /*0266*/ 	.byte	0x08
	.zero		1


	//   ....[22]....
        /*0268*/ 	.word	0x00000770
        /*026c*/ 	.word	0x000000ff
        /*0270*/ 	.word	0x00000058
        /*0274*/ 	.short	0x0100
        /*0276*/ 	.byte	0x08
	.zero		1


	//   ....[23]....
        /*0278*/ 	.word	0x00000780
        /*027c*/ 	.word	0x000000ff
        /*0280*/ 	.word	0x000000c0
        /*0284*/ 	.short	0x0100
        /*0286*/ 	.byte	0x08
	.zero		1


	//   ....[24]....
        /*0288*/ 	.word	0x00000790
        /*028c*/ 	.word	0x000000ff
        /*0290*/ 	.word	0x00000060
        /*0294*/ 	.short	0x0100
        /*0296*/ 	.byte	0x08
	.zero		1


	//   ....[25]....
        /*0298*/ 	.word	0x000007a0
        /*029c*/ 	.word	0x000000ff
        /*02a0*/ 	.word	0x000000c8
        /*02a4*/ 	.short	0x0100
        /*02a6*/ 	.byte	0x08
	.zero		1


	//   ....[26]....
        /*02a8*/ 	.word	0x000008d0
        /*02ac*/ 	.word	0x000000ff
        /*02b0*/ 	.word	0x000000d0
        /*02b4*/ 	.short	0x0100
        /*02b6*/ 	.byte	0x09
	.zero		1


	//   ....[27]....
        /*02b8*/ 	.word	0x000008e0
        /*02bc*/ 	.word	0x000000ff
        /*02c0*/ 	.word	0x000000e0
        /*02c4*/ 	.short	0x0100
        /*02c6*/ 	.byte	0x09
	.zero		1


	//   ....[28]....
        /*02c8*/ 	.word	0x000008f0
        /*02cc*/ 	.word	0x000000ff
        /*02d0*/ 	.word	0x000000d8
        /*02d4*/ 	.short	0x0100
        /*02d6*/ 	.byte	0x09
	.zero		1


	//   ....[29]....
        /*02d8*/ 	.word	0x00000900
        /*02dc*/ 	.word	0x000000ff
        /*02e0*/ 	.word	0x000000e8
        /*02e4*/ 	.short	0x0100
        /*02e6*/ 	.byte	0x09
	.zero		1


	//   ....[30]....
        /*02e8*/ 	.word	0x000009e0
        /*02ec*/ 	.word	0x000000ff
        /*02f0*/ 	.word	0x000000f0
        /*02f4*/ 	.short	0x0100
        /*02f6*/ 	.byte	0x08
	.zero		1


	//   ....[31]....
        /*02f8*/ 	.word	0x000009f0
        /*02fc*/ 	.word	0x000000ff
        /*0300*/ 	.word	0x000000f8
        /*0304*/ 	.short	0x0100
        /*0306*/ 	.byte	0x08
	.zero		1


	//   ....[32]....
        /*0308*/ 	.word	0x00000b20
        /*030c*/ 	.word	0x000000ff
        /*0310*/ 	.word	0x00000100
        /*0314*/ 	.short	0x0100
        /*0316*/ 	.byte	0x08
	.zero		1


	//   ....[33]....
        /*0318*/ 	.word	0x00000b30
        /*031c*/ 	.word	0x000000ff
        /*0320*/ 	.word	0x00000110
        /*0324*/ 	.short	0x0100
        /*0326*/ 	.byte	0x08
	.zero		1


	//   ....[34]....
        /*0328*/ 	.word	0x00000b40
        /*032c*/ 	.word	0x000000ff
        /*0330*/ 	.word	0x00000108
        /*0334*/ 	.short	0x0100
        /*0336*/ 	.byte	0x08
	.zero		1


	//   ....[35]....
        /*0338*/ 	.word	0x00000b50
        /*033c*/ 	.word	0x000000ff
        /*0340*/ 	.word	0x00000118
        /*0344*/ 	.short	0x0100
        /*0346*/ 	.byte	0x08
	.zero		1


	//   ....[36]....
        /*0348*/ 	.word	0x00000c70
        /*034c*/ 	.word	0x000000ff
        /*0350*/ 	.word	0x00000120
        /*0354*/ 	.short	0x0100
        /*0356*/ 	.byte	0x09
	.zero		1


	//   ....[37]....
        /*0358*/ 	.word	0x00000c80
        /*035c*/ 	.word	0x000000ff
        /*0360*/ 	.word	0x00000140
        /*0364*/ 	.short	0x0100
        /*0366*/ 	.byte	0x09
	.zero		1


	//   ....[38]....
        /*0368*/ 	.word	0x00000c90
        /*036c*/ 	.word	0x000000ff
        /*0370*/ 	.word	0x00000128
        /*0374*/ 	.short	0x0100
        /*0376*/ 	.byte	0x09
	.zero		1


	//   ....[39]....
        /*0378*/ 	.word	0x00000ca0
        /*037c*/ 	.word	0x000000ff
        /*0380*/ 	.word	0x00000148
        /*0384*/ 	.short	0x0100
        /*0386*/ 	.byte	0x09
	.zero		1


	//   ....[40]....
        /*0388*/ 	.word	0x00000cb0
        /*038c*/ 	.word	0x000000ff
        /*0390*/ 	.word	0x00000130
        /*0394*/ 	.short	0x0100
        /*0396*/ 	.byte	0x09
	.zero		1


	//   ....[41]....
        /*0398*/ 	.word	0x00000cc0
        /*039c*/ 	.word	0x000000ff
        /*03a0*/ 	.word	0x00000150
        /*03a4*/ 	.short	0x0100
        /*03a6*/ 	.byte	0x09
	.zero		1


	//   ....[42]....
        /*03a8*/ 	.word	0x00000cd0
        /*03ac*/ 	.word	0x000000ff
        /*03b0*/ 	.word	0x00000138
        /*03b4*/ 	.short	0x0100
        /*03b6*/ 	.byte	0x09
	.zero		1


	//   ....[43]....
        /*03b8*/ 	.word	0x00000ce0
        /*03bc*/ 	.word	0x000000ff
        /*03c0*/ 	.word	0x00000158
        /*03c4*/ 	.short	0x0100
        /*03c6*/ 	.byte	0x09
	.zero		1


	//   ....[44]....
        /*03c8*/ 	.word	0x00000dd0
        /*03cc*/ 	.word	0x000000ff
        /*03d0*/ 	.word	0x00000160
        /*03d4*/ 	.short	0x0100
        /*03d6*/ 	.byte	0x08
	.zero		1


	//   ....[45]....
        /*03d8*/ 	.word	0x00000de0
        /*03dc*/ 	.word	0x000000ff
        /*03e0*/ 	.word	0x00000170
        /*03e4*/ 	.short	0x0100
        /*03e6*/ 	.byte	0x08
	.zero		1


	//   ....[46]....
        /*03e8*/ 	.word	0x00000df0
        /*03ec*/ 	.word	0x000000ff
        /*03f0*/ 	.word	0x00000168
        /*03f4*/ 	.short	0x0100
        /*03f6*/ 	.byte	0x08
	.zero		1


	//   ....[47]....
        /*03f8*/ 	.word	0x00000e00
        /*03fc*/ 	.word	0x000000ff
        /*0400*/ 	.word	0x00000178
        /*0404*/ 	.short	0x0100
        /*0406*/ 	.byte	0x08
	.zero		1


	//   ....[48]....
        /*0408*/ 	.word	0x00000ef0
        /*040c*/ 	.word	0x000000ff
        /*0410*/ 	.word	0x00000180
        /*0414*/ 	.short	0x0100
        /*0416*/ 	.byte	0x07
	.zero		1


	//   ....[49]....
        /*0418*/ 	.word	0x00001900
        /*041c*/ 	.word	0x00000003
        /*0420*/ 	.word	0x00000170
        /*0424*/ 	.short	0x010a
        /*0426*/ 	.byte	0xff
	.zero		1


	//   ....[50]....
        /*0428*/ 	.word	0x00001930
        /*042c*/ 	.word	0x00000003
        /*0430*/ 	.word	0x00000160
        /*0434*/ 	.short	0x0101
        /*0436*/ 	.byte	0xff
	.zero		1


	//   ....[51]....
        /*0438*/ 	.word	0x00001a30
        /*043c*/ 	.word	0x000000ff
        /*0440*/ 	.word	0x00000068
        /*0444*/ 	.short	0x010a
        /*0446*/ 	.byte	0x08
	.zero		1


	//   ....[52]....
        /*0448*/ 	.word	0x00001af0
        /*044c*/ 	.word	0x000000ff
        /*0450*/ 	.word	0x00000068
        /*0454*/ 	.short	0x010a
        /*0456*/ 	.byte	0x21
	.zero		1


	//   ....[53]....
        /*0458*/ 	.word	0x00001cb0
        /*045c*/ 	.word	0x000000ff
        /*0460*/ 	.word	0x00000068
        /*0464*/ 	.short	0x010a
        /*0466*/ 	.byte	0x08
	.zero		1


	//   ....[54]....
        /*0468*/ 	.word	0x00001d90
        /*046c*/ 	.word	0x000000ff
        /*0470*/ 	.word	0x000000f8
        /*0474*/ 	.short	0x0101
        /*0476*/ 	.byte	0x06
	.zero		1


	//   ....[55]....
        /*0478*/ 	.word	0x00001db0
        /*047c*/ 	.word	0x000000ff
        /*0480*/ 	.word	0x00000068
        /*0484*/ 	.short	0x010a
        /*0486*/ 	.byte	0x08
	.zero		1


	//   ....[56]....
        /*0488*/ 	.word	0x00001e30
        /*048c*/ 	.word	0x000000ff
        /*0490*/ 	.word	0x00000068
        /*0494*/ 	.short	0x010a
        /*0496*/ 	.byte	0x11
	.zero		1


	//   ....[57]....
        /*0498*/ 	.word	0x00001fc0
        /*049c*/ 	.word	0x000000ff
        /*04a0*/ 	.word	0x00000068
        /*04a4*/ 	.short	0x010a
        /*04a6*/ 	.byte	0x08
	.zero		1


	//   ....[58]....
        /*04a8*/ 	.word	0x00002100
        /*04ac*/ 	.word	0x00000002
        /*04b0*/ 	.word	0x00000100
        /*04b4*/ 	.short	0x010a
        /*04b6*/ 	.byte	0xff
	.zero		1


	//   ....[59]....
        /*04b8*/ 	.word	0x000021c0
        /*04bc*/ 	.word	0x00000002
        /*04c0*/ 	.word	0x00000000
        /*04c4*/ 	.short	0x0101
        /*04c6*/ 	.byte	0xff
	.zero		1


	//   ....[60]....
        /*04c8*/ 	.word	0x00002720
        /*04cc*/ 	.word	0x000000ff
        /*04d0*/ 	.word	0x00000000
        /*04d4*/ 	.short	0x010a
        /*04d6*/ 	.byte	0x04
	.zero		1


	//   ....[61]....
        /*04d8*/ 	.word	0x000027b0
        /*04dc*/ 	.word	0x000000ff
        /*04e0*/ 	.word	0x00000000
        /*04e4*/ 	.short	0x010a
        /*04e6*/ 	.byte	0x04
	.zero		1


	//   ....[62]....
        /*04e8*/ 	.word	0x00002840
        /*04ec*/ 	.word	0x000000ff
        /*04f0*/ 	.word	0x00000000
        /*04f4*/ 	.short	0x010a
        /*04f6*/ 	.byte	0x04
	.zero		1


	//   ....[63]....
        /*04f8*/ 	.word	0x000028d0
        /*04fc*/ 	.word	0x000000ff
        /*0500*/ 	.word	0x00000000
        /*0504*/ 	.short	0x010a
        /*0506*/ 	.byte	0x04
	.zero		1


	//   ....[64]....
        /*0508*/ 	.word	0x00002960
        /*050c*/ 	.word	0x000000ff
        /*0510*/ 	.word	0x00000000
        /*0514*/ 	.short	0x010a
        /*0516*/ 	.byte	0x04
	.zero		1


	//   ....[65]....
        /*0518*/ 	.word	0x000029f0
        /*051c*/ 	.word	0x000000ff
        /*0520*/ 	.word	0x00000000
        /*0524*/ 	.short	0x010a
        /*0526*/ 	.byte	0x04
	.zero		1


	//   ....[66]....
        /*0528*/ 	.word	0x00002a80
        /*052c*/ 	.word	0x000000ff
        /*0530*/ 	.word	0x00000000
        /*0534*/ 	.short	0x010a
        /*0536*/ 	.byte	0x04
	.zero		1


	//   ....[67]....
        /*0538*/ 	.word	0x00002b10
        /*053c*/ 	.word	0x000000ff
        /*0540*/ 	.word	0x00000000
        /*0544*/ 	.short	0x010a
        /*0546*/ 	.byte	0x04
	.zero		1


	//   ....[68]....
        /*0548*/ 	.word	0x00002ba0
        /*054c*/ 	.word	0x000000ff
        /*0550*/ 	.word	0x00000000
        /*0554*/ 	.short	0x010a
        /*0556*/ 	.byte	0x04
	.zero		1


	//   ....[69]....
        /*0558*/ 	.word	0x00002c30
        /*055c*/ 	.word	0x000000ff
        /*0560*/ 	.word	0x00000000
        /*0564*/ 	.short	0x010a
        /*0566*/ 	.byte	0x04
	.zero		1


	//   ....[70]....
        /*0568*/ 	.word	0x00002cc0
        /*056c*/ 	.word	0x000000ff
        /*0570*/ 	.word	0x00000000
        /*0574*/ 	.short	0x010a
        /*0576*/ 	.byte	0x04
	.zero		1


	//   ....[71]....
        /*0578*/ 	.word	0x00002d50
        /*057c*/ 	.word	0x000000ff
        /*0580*/ 	.word	0x00000000
        /*0584*/ 	.short	0x010a
        /*0586*/ 	.byte	0x04
	.zero		1


	//   ....[72]....
        /*0588*/ 	.word	0x00002df0
        /*058c*/ 	.word	0x00000000
        /*0590*/ 	.word	0x00000000
        /*0594*/ 	.short	0x010a
        /*0596*/ 	.byte	0xff
	.zero		1


	//   ....[73]....
        /*0598*/ 	.word	0x00002f20
        /*059c*/ 	.word	0x00000000
        /*05a0*/ 	.word	0x00000160
        /*05a4*/ 	.short	0x010a
        /*05a6*/ 	.byte	0xff
	.zero		1


	//   ....[74]....
        /*05a8*/ 	.word	0x00002f90
        /*05ac*/ 	.word	0x00000004
        /*05b0*/ 	.word	0x00000000
        /*05b4*/ 	.short	0x0101
        /*05b6*/ 	.byte	0xff
	.zero		1


	//   ....[75]....
        /*05b8*/ 	.word	0x00002fb0
        /*05bc*/ 	.word	0x000000ff
        /*05c0*/ 	.word	0x00000110
        /*05c4*/ 	.short	0x010a
        /*05c6*/ 	.byte	0x05
	.zero		1


	//   ....[76]....
        /*05c8*/ 	.word	0x000030d0
        /*05cc*/ 	.word	0x00000000
        /*05d0*/ 	.word	0x00000100
        /*05d4*/ 	.short	0x010a
        /*05d6*/ 	.byte	0xff
	.zero		1


	//   ....[77]....
        /*05d8*/ 	.word	0x000031d0
        /*05dc*/ 	.word	0x00000000
        /*05e0*/ 	.word	0x00000000
        /*05e4*/ 	.short	0x0101
        /*05e6*/ 	.byte	0xff
	.zero		1


	//   ....[78]....
        /*05e8*/ 	.word	0x00003260
        /*05ec*/ 	.word	0x000000ff
        /*05f0*/ 	.word	0x00000110
        /*05f4*/ 	.short	0x0106
        /*05f6*/ 	.byte	0x05
	.zero		1


	//   ....[79]....
        /*05f8*/ 	.word	0x00003280
        /*05fc*/ 	.word	0x000000ff
        /*0600*/ 	.word	0x00000110
        /*0604*/ 	.short	0x010a
        /*0606*/ 	.byte	0x05
	.zero		1


	//   ....[80]....
        /*0608*/ 	.word	0x00003310
        /*060c*/ 	.word	0x000000ff
        /*0610*/ 	.word	0x00000110
        /*0614*/ 	.short	0x0106
        /*0616*/ 	.byte	0x04
	.zero		1


	//   ....[81]....
        /*0618*/ 	.word	0x00003350
        /*061c*/ 	.word	0x00000000
        /*0620*/ 	.word	0x00000110
        /*0624*/ 	.short	0x010a
        /*0626*/ 	.byte	0xff
	.zero		1


	//   ....[82]....
        /*0628*/ 	.word	0x00003590
        /*062c*/ 	.word	0x000000ff
        /*0630*/ 	.word	0x00000008
        /*0634*/ 	.short	0x010a
        /*0636*/ 	.byte	0x06
	.zero		1


	//   ....[83]....
        /*0638*/ 	.word	0x000035b0
        /*063c*/ 	.word	0x000000ff
        /*0640*/ 	.word	0x00000008
        /*0644*/ 	.short	0x010a
        /*0646*/ 	.byte	0x06
	.zero		1


	//   ....[84]....
        /*0648*/ 	.word	0x00003740
        /*064c*/ 	.word	0x000000ff
        /*0650*/ 	.word	0x00000008
        /*0654*/ 	.short	0x010a
        /*0656*/ 	.byte	0x06
	.zero		1


	//   ....[85]....
        /*0658*/ 	.word	0x00003760
        /*065c*/ 	.word	0x000000ff
        /*0660*/ 	.word	0x00000008
        /*0664*/ 	.short	0x010a
        /*0666*/ 	.byte	0x06
	.zero		1


	//   ....[86]....
        /*0668*/ 	.word	0x00003820
        /*066c*/ 	.word	0x000000ff
        /*0670*/ 	.word	0x00000000
        /*0674*/ 	.short	0x0101
        /*0676*/ 	.byte	0x07
	.zero		1


	//   ....[87]....
        /*0678*/ 	.word	0x00003b60
        /*067c*/ 	.word	0x00000000
        /*0680*/ 	.word	0x00000100
        /*0684*/ 	.short	0x010a
        /*0686*/ 	.byte	0xff
	.zero		1


	//   ....[88]....
        /*0688*/ 	.word	0x00003c20
        /*068c*/ 	.word	0x00000000
        /*0690*/ 	.word	0x00000000
        /*0694*/ 	.short	0x0101
        /*0696*/ 	.byte	0xff
	.zero		1


	//   ....[89]....
        /*0698*/ 	.word	0x00003ce0
        /*069c*/ 	.word	0x000000ff
        /*06a0*/ 	.word	0x00000000
        /*06a4*/ 	.short	0x010a
        /*06a6*/ 	.byte	0x08
	.zero		1


	//   ....[90]....
        /*06a8*/ 	.word	0x00003cf0
        /*06ac*/ 	.word	0x000000ff
        /*06b0*/ 	.word	0x00000140
        /*06b4*/ 	.short	0x010a
        /*06b6*/ 	.byte	0x09
	.zero		1


	//   ....[91]....
        /*06b8*/ 	.word	0x00003da0
        /*06bc*/ 	.word	0x000000ff
        /*06c0*/ 	.word	0x00000000
        /*06c4*/ 	.short	0x010a
        /*06c6*/ 	.byte	0x08
	.zero		1


	//   ....[92]....
        /*06c8*/ 	.word	0x00003ed0
        /*06cc*/ 	.word	0x000000ff
        /*06d0*/ 	.word	0x00000000
        /*06d4*/ 	.short	0x010a
        /*06d6*/ 	.byte	0x1e
	.zero		1


	//   ....[93]....
        /*06d8*/ 	.word	0x000041d0
        /*06dc*/ 	.word	0x000000ff
        /*06e0*/ 	.word	0x00000000
        /*06e4*/ 	.short	0x010a
        /*06e6*/ 	.byte	0x08
	.zero		1


	//   ....[94]....
        /*06e8*/ 	.word	0x00004260
        /*06ec*/ 	.word	0x000000ff
        /*06f0*/ 	.word	0x00000000
        /*06f4*/ 	.short	0x010a
        /*06f6*/ 	.byte	0x08
	.zero		1


	//   ....[95]....
        /*06f8*/ 	.word	0x000042f0
        /*06fc*/ 	.word	0x000000ff
        /*0700*/ 	.word	0x00000000
        /*0704*/ 	.short	0x010a
        /*0706*/ 	.byte	0x08
	.zero		1


	//   ....[96]....
        /*0708*/ 	.word	0x00004390
        /*070c*/ 	.word	0x00000000
        /*0710*/ 	.word	0x00000000
        /*0714*/ 	.short	0x010a
        /*0716*/ 	.byte	0xff
	.zero		1


	//   ....[97]....
        /*0718*/ 	.word	0x000043d0
        /*071c*/ 	.word	0x00000000
        /*0720*/ 	.word	0x00000000
        /*0724*/ 	.short	0x010a
        /*0726*/ 	.byte	0xff
	.zero		1


	//   ....[98]....
        /*0728*/ 	.word	0x00004440
        /*072c*/ 	.word	0x000000ff
        /*0730*/ 	.word	0x00000000
        /*0734*/ 	.short	0x0101
        /*0736*/ 	.byte	0x05
	.zero		1


	//   ....[99]....
        /*0738*/ 	.word	0x00004480
        /*073c*/ 	.word	0x000000ff
        /*0740*/ 	.word	0x00000180
        /*0744*/ 	.short	0x010a
        /*0746*/ 	.byte	0x07
	.zero		1


	//   ....[100]....
        /*0748*/ 	.word	0x000044d0
        /*074c*/ 	.word	0x000000ff
        /*0750*/ 	.word	0x00000000
        /*0754*/ 	.short	0x0101
        /*0756*/ 	.byte	0x05
	.zero		1


	//   ....[101]....
        /*0758*/ 	.word	0x00004900
        /*075c*/ 	.word	0x00000000
        /*0760*/ 	.word	0x00000100
        /*0764*/ 	.short	0x010a
        /*0766*/ 	.byte	0xff
	.zero		1


	//   ....[102]....
        /*0768*/ 	.word	0x000049c0
        /*076c*/ 	.word	0x00000000
        /*0770*/ 	.word	0x00000000
        /*0774*/ 	.short	0x0101
        /*0776*/ 	.byte	0xff
	.zero		1


	//   ....[103]....
        /*0778*/ 	.word	0x00004ce0
        /*077c*/ 	.word	0x000000ff
        /*0780*/ 	.word	0x000000f8
        /*0784*/ 	.short	0x010a
        /*0786*/ 	.byte	0x07
	.zero		1


	//   ....[104]....
        /*0788*/ 	.word	0x00004ed0
        /*078c*/ 	.word	0x000000ff
        /*0790*/ 	.word	0x000000e0
        /*0794*/ 	.short	0x010a
        /*0796*/ 	.byte	0x07
	.zero		1


	//   ....[105]....
        /*0798*/ 	.word	0x00005130
        /*079c*/ 	.word	0x000000ff
        /*07a0*/ 	.word	0x000000d0
        /*07a4*/ 	.short	0x010b
        /*07a6*/ 	.byte	0x07
	.zero		1


	//   ....[106]....
        /*07a8*/ 	.word	0x000051a0
        /*07ac*/ 	.word	0x000000ff
        /*07b0*/ 	.word	0x00000000
        /*07b4*/ 	.short	0x0101
        /*07b6*/ 	.byte	0x0e
	.zero		1


	//   ....[107]....
        /*07b8*/ 	.word	0x000051e0
        /*07bc*/ 	.word	0x000000ff
        /*07c0*/ 	.word	0x000000e8
        /*07c4*/ 	.short	0x010a
        /*07c6*/ 	.byte	0x07
	.zero		1


	//   ....[108]....
        /*07c8*/ 	.word	0x00005410
        /*07cc*/ 	.word	0x000000ff
        /*07d0*/ 	.word	0x000000d8
        /*07d4*/ 	.short	0x010b
        /*07d6*/ 	.byte	0x07
	.zero		1


	//   ....[109]....
        /*07d8*/ 	.word	0x00005430
        /*07dc*/ 	.word	0x000000ff
        /*07e0*/ 	.word	0x00000000
        /*07e4*/ 	.short	0x0101
        /*07e6*/ 	.byte	0x0d
	.zero		1


	//   ....[110]....
        /*07e8*/ 	.word	0x00005460
        /*07ec*/ 	.word	0x000000ff
        /*07f0*/ 	.word	0x000000e0
        /*07f4*/ 	.short	0x010a
        /*07f6*/ 	.byte	0x07
	.zero		1


	//   ....[111]....
        /*07f8*/ 	.word	0x000054a0
        /*07fc*/ 	.word	0x00000000
        /*0800*/ 	.word	0x000000e8
        /*0804*/ 	.short	0x010a
        /*0806*/ 	.byte	0xff
	.zero		1


	//   ....[112]....
        /*0808*/ 	.word	0x000057d0
        /*080c*/ 	.word	0x00000000
        /*0810*/ 	.word	0x00000100
        /*0814*/ 	.short	0x010a
        /*0816*/ 	.byte	0xff
	.zero		1


	//   ....[113]....
        /*0818*/ 	.word	0x000058e0
        /*081c*/ 	.word	0x00000000
        /*0820*/ 	.word	0x00000000
        /*0824*/ 	.short	0x0101
        /*0826*/ 	.byte	0xff
	.zero		1


	//   ....[114]....
        /*0828*/ 	.word	0x000062f0
        /*082c*/ 	.word	0x00000003
        /*0830*/ 	.word	0x000000d0
        /*0834*/ 	.short	0x010a
        /*0836*/ 	.byte	0xff
	.zero		1


	//   ....[115]....
        /*0838*/ 	.word	0x00006340
        /*083c*/ 	.word	0x0000006f
        /*0840*/ 	.word	0x00000120
        /*0844*/ 	.short	0x010a
        /*0846*/ 	.byte	0xff
	.zero		1


	//   ....[116]....
        /*0848*/ 	.word	0x00006470
        /*084c*/ 	.word	0x00000003
        /*0850*/ 	.word	0x000000d0
        /*0854*/ 	.short	0x010a
        /*0856*/ 	.byte	0xff
	.zero		1


	//   ....[117]....
        /*0858*/ 	.word	0x000065b0
        /*085c*/ 	.word	0x00000000
        /*0860*/ 	.word	0x00000000
        /*0864*/ 	.short	0x0101
        /*0866*/ 	.byte	0xff
	.zero		1


	//   ....[118]....
        /*0868*/ 	.word	0x00006610
        /*086c*/ 	.word	0x0000006f
        /*0870*/ 	.word	0x00000120
        /*0874*/ 	.short	0x010a
        /*0876*/ 	.byte	0xff
	.zero		1


	//   ....[119]....
        /*0878*/ 	.word	0x000071b0
        /*087c*/ 	.word	0x0000007d
        /*0880*/ 	.word	0x000000d0
        /*0884*/ 	.short	0x010a
        /*0886*/ 	.byte	0xff
	.zero		1


	//   ....[120]....
        /*0888*/ 	.word	0x00007270
        /*088c*/ 	.word	0x0000007d
        /*0890*/ 	.word	0x000000d0
        /*0894*/ 	.short	0x010a
        /*0896*/ 	.byte	0xff
	.zero		1


	//   ....[121]....
        /*0898*/ 	.word	0x000073b0
        /*089c*/ 	.word	0x00000002
        /*08a0*/ 	.word	0x00000000
        /*08a4*/ 	.short	0x0101
        /*08a6*/ 	.byte	0xff
	.zero		1


	//   ....[122]....
        /*08a8*/ 	.word	0x00007690
        /*08ac*/ 	.word	0x0000006f
        /*08b0*/ 	.word	0x00000000
        /*08b4*/ 	.short	0x0101
        /*08b6*/ 	.byte	0xff
	.zero		1


	//   ....[123]....
        /*08b8*/ 	.word	0x00008040
        /*08bc*/ 	.word	0x00000003
        /*08c0*/ 	.word	0x00000170
        /*08c4*/ 	.short	0x010a
        /*08c6*/ 	.byte	0xff
	.zero		1


	//   ....[124]....
        /*08c8*/ 	.word	0x000080a0
        /*08cc*/ 	.word	0x00000002
        /*08d0*/ 	.word	0x00000068
        /*08d4*/ 	.short	0x010a
        /*08d6*/ 	.byte	0xff
	.zero		1


	//   ....[125]....
        /*08d8*/ 	.word	0x00008100
        /*08dc*/ 	.word	0x00000002
        /*08e0*/ 	.word	0x00000068
        /*08e4*/ 	.short	0x010a
        /*08e6*/ 	.byte	0xff
	.zero		1


	//   ....[126]....
        /*08e8*/ 	.word	0x00008150
        /*08ec*/ 	.word	0x00000002
        /*08f0*/ 	.word	0x00000100
        /*08f4*/ 	.short	0x010a
        /*08f6*/ 	.byte	0xff
	.zero		1


	//   ....[127]....
        /*08f8*/ 	.word	0x000081b0
        /*08fc*/ 	.word	0x00000000
        /*0900*/ 	.word	0x00000000
        /*0904*/ 	.short	0x010a
        /*0906*/ 	.byte	0xff
	.zero		1


	//   ....[128]....
        /*0908*/ 	.word	0x00008210
        /*090c*/ 	.word	0x00000000
        /*0910*/ 	.word	0x00000000
        /*0914*/ 	.short	0x010a
        /*0916*/ 	.byte	0xff
	.zero		1


	//   ....[129]....
        /*0918*/ 	.word	0x00008270
        /*091c*/ 	.word	0x00000000
        /*0920*/ 	.word	0x00000000
        /*0924*/ 	.short	0x010a
        /*0926*/ 	.byte	0xff
	.zero		1


	//   ....[130]....
        /*0928*/ 	.word	0x000082d0
        /*092c*/ 	.word	0x00000000
        /*0930*/ 	.word	0x00000000
        /*0934*/ 	.short	0x010a
        /*0936*/ 	.byte	0xff
	.zero		1


	//   ....[131]....
        /*0938*/ 	.word	0x00008330
        /*093c*/ 	.word	0x00000000
        /*0940*/ 	.word	0x00000000
        /*0944*/ 	.short	0x010a
        /*0946*/ 	.byte	0xff
	.zero		1


	//   ....[132]....
        /*0948*/ 	.word	0x00008390
        /*094c*/ 	.word	0x00000000
        /*0950*/ 	.word	0x00000000
        /*0954*/ 	.short	0x010a
        /*0956*/ 	.byte	0xff
	.zero		1


	//   ....[133]....
        /*0958*/ 	.word	0x000083f0
        /*095c*/ 	.word	0x00000000
        /*0960*/ 	.word	0x00000000
        /*0964*/ 	.short	0x010a
        /*0966*/ 	.byte	0xff
	.zero		1


	//   ....[134]....
        /*0968*/ 	.word	0x00008450
        /*096c*/ 	.word	0x00000000
        /*0970*/ 	.word	0x00000000
        /*0974*/ 	.short	0x010a
        /*0976*/ 	.byte	0xff
	.zero		1


	//   ....[135]....
        /*0978*/ 	.word	0x000084b0
        /*097c*/ 	.word	0x00000000
        /*0980*/ 	.word	0x00000000
        /*0984*/ 	.short	0x010a
        /*0986*/ 	.byte	0xff
	.zero		1


	//   ....[136]....
        /*0988*/ 	.word	0x00008510
        /*098c*/ 	.word	0x00000000
        /*0990*/ 	.word	0x00000000
        /*0994*/ 	.short	0x010a
        /*0996*/ 	.byte	0xff
	.zero		1


	//   ....[137]....
        /*0998*/ 	.word	0x00008570
        /*099c*/ 	.word	0x00000000
        /*09a0*/ 	.word	0x00000000
        /*09a4*/ 	.short	0x010a
        /*09a6*/ 	.byte	0xff
	.zero		1


	//   ....[138]....
        /*09a8*/ 	.word	0x000085d0
        /*09ac*/ 	.word	0x00000000
        /*09b0*/ 	.word	0x00000000
        /*09b4*/ 	.short	0x010a
        /*09b6*/ 	.byte	0xff
	.zero		1


	//   ....[139]....
        /*09b8*/ 	.word	0x00008620
        /*09bc*/ 	.word	0x00000000
        /*09c0*/ 	.word	0x00000160
        /*09c4*/ 	.short	0x010a
        /*09c6*/ 	.byte	0xff
	.zero		1


	//   ....[140]....
        /*09c8*/ 	.word	0x00008680
        /*09cc*/ 	.word	0x00000000
        /*09d0*/ 	.word	0x00000110
        /*09d4*/ 	.short	0x010a
        /*09d6*/ 	.byte	0xff
	.zero		1


	//   ....[141]....
        /*09d8*/ 	.word	0x000086d0
        /*09dc*/ 	.word	0x00000000
        /*09e0*/ 	.word	0x00000100
        /*09e4*/ 	.short	0x010a
        /*09e6*/ 	.byte	0xff
	.zero		1


	//   ....[142]....
        /*09e8*/ 	.word	0x00008730
        /*09ec*/ 	.word	0x00000000
        /*09f0*/ 	.word	0x00000110
        /*09f4*/ 	.short	0x010a
        /*09f6*/ 	.byte	0xff
	.zero		1


	//   ....[143]....
        /*09f8*/ 	.word	0x00008790
        /*09fc*/ 	.word	0x00000004
        /*0a00*/ 	.word	0x00000008
        /*0a04*/ 	.short	0x010a
        /*0a06*/ 	.byte	0xff
	.zero		1


	//   ....[144]....
        /*0a08*/ 	.word	0x00008870
        /*0a0c*/ 	.word	0x00000002
        /*0a10*/ 	.word	0x00000008
        /*0a14*/ 	.short	0x010a
        /*0a16*/ 	.byte	0xff
	.zero		1


	//   ....[145]....
        /*0a18*/ 	.word	0x000088c0
        /*0a1c*/ 	.word	0x00000000
        /*0a20*/ 	.word	0x00000100
        /*0a24*/ 	.short	0x010a
        /*0a26*/ 	.byte	0xff
	.zero		1


	//   ....[146]....
        /*0a28*/ 	.word	0x00008920
        /*0a2c*/ 	.word	0x00000000
        /*0a30*/ 	.word	0x00000140
        /*0a34*/ 	.short	0x010a
        /*0a36*/ 	.byte	0xff
	.zero		1


	//   ....[147]....
        /*0a38*/ 	.word	0x00008980
        /*0a3c*/ 	.word	0x00000000
        /*0a40*/ 	.word	0x00000000
        /*0a44*/ 	.short	0x010a
        /*0a46*/ 	.byte	0xff
	.zero		1


	//   ....[148]....
        /*0a48*/ 	.word	0x000089e0
        /*0a4c*/ 	.word	0x00000000
        /*0a50*/ 	.word	0x00000000
        /*0a54*/ 	.short	0x010a
        /*0a56*/ 	.byte	0xff
	.zero		1


	//   ....[149]....
        /*0a58*/ 	.word	0x00008a40
        /*0a5c*/ 	.word	0x00000000
        /*0a60*/ 	.word	0x00000000
        /*0a64*/ 	.short	0x010a
        /*0a66*/ 	.byte	0xff
	.zero		1


	//   ....[150]....
        /*0a68*/ 	.word	0x00008aa0
        /*0a6c*/ 	.word	0x00000000
        /*0a70*/ 	.word	0x00000000
        /*0a74*/ 	.short	0x010a
        /*0a76*/ 	.byte	0xff
	.zero		1


	//   ....[151]....
        /*0a78*/ 	.word	0x00008b00
        /*0a7c*/ 	.word	0x00000000
        /*0a80*/ 	.word	0x00000180
        /*0a84*/ 	.short	0x010a
        /*0a86*/ 	.byte	0xff
	.zero		1


	//   ....[152]....
        /*0a88*/ 	.word	0x00008b50
        /*0a8c*/ 	.word	0x00000000
        /*0a90*/ 	.word	0x00000100
        /*0a94*/ 	.short	0x010a
        /*0a96*/ 	.byte	0xff
	.zero		1


	//   ....[153]....
        /*0a98*/ 	.word	0x00008bb0
        /*0a9c*/ 	.word	0x00000000
        /*0aa0*/ 	.word	0x000000f8
        /*0aa4*/ 	.short	0x010a
        /*0aa6*/ 	.byte	0xff
	.zero		1


	//   ....[154]....
        /*0aa8*/ 	.word	0x00008c10
        /*0aac*/ 	.word	0x00000003
        /*0ab0*/ 	.word	0x000000e0
        /*0ab4*/ 	.short	0x010a
        /*0ab6*/ 	.byte	0xff
	.zero		1


	//   ....[155]....
        /*0ab8*/ 	.word	0x00008c70
        /*0abc*/ 	.word	0x00000003
        /*0ac0*/ 	.word	0x000000e8
        /*0ac4*/ 	.short	0x010a
        /*0ac6*/ 	.byte	0xff
	.zero		1


	//   ....[156]....
        /*0ac8*/ 	.word	0x00008cd0
        /*0acc*/ 	.word	0x00000000
        /*0ad0*/ 	.word	0x000000e0
        /*0ad4*/ 	.short	0x010a
        /*0ad6*/ 	.byte	0xff
	.zero		1


	//   ....[157]....
        /*0ad8*/ 	.word	0x00008d20
        /*0adc*/ 	.word	0x00000000
        /*0ae0*/ 	.word	0x00000100
        /*0ae4*/ 	.short	0x010a
        /*0ae6*/ 	.byte	0xff
	.zero		1


	//   ....[158]....
        /*0ae8*/ 	.word	0x00008d70
        /*0aec*/ 	.word	0x00000003
        /*0af0*/ 	.word	0x000000d0
        /*0af4*/ 	.short	0x010a
        /*0af6*/ 	.byte	0xff
	.zero		1


	//   ....[159]....
        /*0af8*/ 	.word	0x00008dc0
        /*0afc*/ 	.word	0x0000006f
        /*0b00*/ 	.word	0x00000120
        /*0b04*/ 	.short	0x010a
        /*0b06*/ 	.byte	0xff
	.zero		1


	//   ....[160]....
        /*0b08*/ 	.word	0x00008e10
        /*0b0c*/ 	.word	0x0000007d
        /*0b10*/ 	.word	0x000000d0
        /*0b14*/ 	.short	0x010a
        /*0b16*/ 	.byte	0xff
	.zero		1


	//----- nvinfo : EIATTR_NUM_MBARRIERS
	.align		4
.L_47:
        /*0b18*/ 	.byte	0x03, 0x38
        /*0b1a*/ 	.short	0x0031


	//----- nvinfo : EIATTR_EXIT_INSTR_OFFSETS
	.align		4
        /*0b1c*/ 	.byte	0x04, 0x1c
        /*0b1e*/ 	.short	(.L_49 - .L_48)


	//   ....[0]....
.L_48:
        /*0b20*/ 	.word	0x00002e20


	//   ....[1]....
        /*0b24*/ 	.word	0x00003320


	//   ....[2]....
        /*0b28*/ 	.word	0x00003380


	//   ....[3]....
        /*0b2c*/ 	.word	0x00004700


	//   ....[4]....
        /*0b30*/ 	.word	0x000054d0


	//   ....[5]....
        /*0b34*/ 	.word	0x00005510


	//   ....[6]....
        /*0b38*/ 	.word	0x00008030


	//----- nvinfo : EIATTR_MAX_THREADS
	.align		4
.L_49:
        /*0b3c*/ 	.byte	0x04, 0x05
        /*0b3e*/ 	.short	(.L_51 - .L_50)
.L_50:
        /*0b40*/ 	.word	0x00000100
        /*0b44*/ 	.word	0x00000001
        /*0b48*/ 	.word	0x00000001


	//----- nvinfo : EIATTR_CRS_STACK_SIZE
	.align		4
.L_51:
        /*0b4c*/ 	.byte	0x04, 0x1e
        /*0b4e*/ 	.short	(.L_53 - .L_52)
.L_52:
        /*0b50*/ 	.word	0x00000000


	//----- nvinfo : EIATTR_CBANK_PARAM_SIZE
	.align		4
.L_53:
        /*0b54*/ 	.byte	0x03, 0x19
        /*0b56*/ 	.short	0x0800


	//----- nvinfo : EIATTR_PARAM_CBANK
	.align		4
        /*0b58*/ 	.byte	0x04, 0x0a
        /*0b5a*/ 	.short	(.L_55 - .L_54)
	.align		4
.L_54:
        /*0b5c*/ 	.word	index@(.nv.constant0._ZN7cutlass13device_kernelINS_4gemm6kernel13GemmUniversalIN4cute5tupleIJiiiiEEENS1_10collective13CollectiveMmaINS1_35MainloopSm100TmaUmmaWarpSpecializedILi13ELi2ELi4ENS5_IJNS4_1CILi2EEENSA_ILi1EEESC_EEEEENS5_IJNSA_ILi128EEESF_SF_EEENS_12float_e4m3_tENS5_IJlSC_lEEESH_SI_NS4_8TiledMMAINS4_8MMA_AtomIJNS4_10MMA_TraitsINS4_25SM100_MMA_F8F6F4_2x1SM_SSEJSH_SH_fSF_SF_NS4_17integral_constantINS4_4UMMA5MajorELSP_0EEESQ_NSN_INSO_7ScaleInELSR_0EEESS_EEEEEENS4_6LayoutINS5_IJSC_SC_SC_EEENS5_IJNSA_ILi0EEESX_SX_EEEEENS5_IJNS4_10UnderscoreES10_S10_EEEEENS4_18SM100_TMA_2SM_LOADENS4_14ComposedLayoutINS4_7SwizzleILi3ELi4ELi3EEENS4_18smem_ptr_flag_bitsILi8EEENSV_INS5_IJNSA_ILi8EEESF_EEENS5_IJSF_SC_EEEEEEEvNS4_8identityES13_S1D_vS1E_EENS_8epilogue10collective18CollectiveEpilogueINS1G_23Sm100TmaWarpSpecializedILi2ELi2ELi32ELb0ELb0EEEJNS5_IJNSA_ILi64EEESF_SF_EEENS5_IJNSV_IS1L_SC_EENSV_INS5_IJNSA_ILi32EEESB_EEENS5_IJSC_S1L_EEEEEEEESH_SI_SH_SI_NS1G_6fusion15FusionCallbacksIS1K_NS1T_17LinearCombinationISH_fSH_fLNS_15FloatRoundStyleE2EEES1M_S1S_JEEENS4_5SM1004TMEM4LOAD26SM100_TMEM_LOAD_32dp32b32xENS4_13SM90_TMA_LOADENS14_INS15_ILi1ELi4ELi3EEES18_NSV_INS5_IJS19_S1O_EEENS5_IJS1O_SC_EEEEEEENS4_39AutoVectorizingCopyWithAssumedAlignmentILi128EEENS4_14SM90_TMA_STOREES28_S2A_S2A_EEEvvEEEEvNT_6ParamsE)
        /*0b60*/ 	.short	0x0380
        /*0b62*/ 	.short	0x0800


	//----- nvinfo : EIATTR_SW_WAR
	.align		4
.L_55:
        /*0b64*/ 	.byte	0x04, 0x36
        /*0b66*/ 	.short	(.L_57 - .L_56)
.L_56:
        /*0b68*/ 	.word	0x00000008
.L_57:


//--------------------- .nv.callgraph             --------------------------
	.section	.nv.callgraph,"",@"SHT_CUDA_CALLGRAPH"
	.align	4
	.sectionentsize	8
	.align		4
        /*0000*/ 	.word	0x00000000
	.align		4
        /*0004*/ 	.word	0xffffffff
	.align		4
        /*0008*/ 	.word	index@(_ZN7cutlass13device_kernelINS_4gemm6kernel13GemmUniversalIN4cute5tupleIJiiiiEEENS1_10collective13CollectiveMmaINS1_35MainloopSm100TmaUmmaWarpSpecializedILi13ELi2ELi4ENS5_IJNS4_1CILi2EEENSA_ILi1EEESC_EEEEENS5_IJNSA_ILi128EEESF_SF_EEENS_12float_e4m3_tENS5_IJlSC_lEEESH_SI_NS4_8TiledMMAINS4_8MMA_AtomIJNS4_10MMA_TraitsINS4_25SM100_MMA_F8F6F4_2x1SM_SSEJSH_SH_fSF_SF_NS4_17integral_constantINS4_4UMMA5MajorELSP_0EEESQ_NSN_INSO_7ScaleInELSR_0EEESS_EEEEEENS4_6LayoutINS5_IJSC_SC_SC_EEENS5_IJNSA_ILi0EEESX_SX_EEEEENS5_IJNS4_10UnderscoreES10_S10_EEEEENS4_18SM100_TMA_2SM_LOADENS4_14ComposedLayoutINS4_7SwizzleILi3ELi4ELi3EEENS4_18smem_ptr_flag_bitsILi8EEENSV_INS5_IJNSA_ILi8EEESF_EEENS5_IJSF_SC_EEEEEEEvNS4_8identityES13_S1D_vS1E_EENS_8epilogue10collective18CollectiveEpilogueINS1G_23Sm100TmaWarpSpecializedILi2ELi2ELi32ELb0ELb0EEEJNS5_IJNSA_ILi64EEESF_SF_EEENS5_IJNSV_IS1L_SC_EENSV_INS5_IJNSA_ILi32EEESB_EEENS5_IJSC_S1L_EEEEEEEESH_SI_SH_SI_NS1G_6fusion15FusionCallbacksIS1K_NS1T_17LinearCombinationISH_fSH_fLNS_15FloatRoundStyleE2EEES1M_S1S_JEEENS4_5SM1004TMEM4LOAD26SM100_TMEM_LOAD_32dp32b32xENS4_13SM90_TMA_LOADENS14_INS15_ILi1ELi4ELi3EEES18_NSV_INS5_IJS19_S1O_EEENS5_IJS1O_SC_EEEEEEENS4_39AutoVectorizingCopyWithAssumedAlignmentILi128EEENS4_14SM90_TMA_STOREES28_S2A_S2A_EEEvvEEEEvNT_6ParamsE)
	.align		4
        /*000c*/ 	.word	index@(__assertfail)
	.align		4
        /*0010*/ 	.word	0x00000000
	.align		4
        /*0014*/ 	.word	0xfffffffe
	.align		4
        /*0018*/ 	.word	0x00000000
	.align		4
        /*001c*/ 	.word	0xfffffffd
	.align		4
        /*0020*/ 	.word	0x00000000
	.align		4
        /*0024*/ 	.word	0xfffffffc


//--------------------- .nv.constant4             --------------------------
	.section	.nv.constant4,"a",@progbits
	.align	8
	.align		8
.nv.constant4:
        /*0000*/ 	.dword	__assertfail
	.align		8
        /*0008*/ 	.dword	__unnamed_1
	.align		8
        /*0010*/ 	.dword	__unnamed_2
	.align		8
        /*0018*/ 	.dword	_ZN39_INTERNAL_327d01f5_4_k_cu_58be96c0_81894cuda3std3__45__cpo5beginE
	.align		8
        /*0020*/ 	.dword	_ZN39_INTERNAL_327d01f5_4_k_cu_58be96c0_81894cuda3std3__45__cpo3endE
	.align		8
        /*0028*/ 	.dword	_ZN39_INTERNAL_327d01f5_4_k_cu_58be96c0_81894cuda3std3__45__cpo6cbeginE
	.align		8
        /*0030*/ 	.dword	_ZN39_INTERNAL_327d01f5_4_k_cu_58be96c0_81894cuda3std3__45__cpo4cendE
	.align		8
        /*0038*/ 	.dword	_ZN39_INTERNAL_327d01f5_4_k_cu_58be96c0_81894cuda3std3__441_GLOBAL__N__327d01f5_4_k_cu_58be96c0_81896ignoreE
	.align		8
        /*0040*/ 	.dword	_ZN39_INTERNAL_327d01f5_4_k_cu_58be96c0_81894cuda3std3__419piecewise_constructE
	.align		8
        /*0048*/ 	.dword	_ZN39_INTERNAL_327d01f5_4_k_cu_58be96c0_81894cuda3std3__48in_placeE
	.align		8
        /*0050*/ 	.dword	_ZN39_INTERNAL_327d01f5_4_k_cu_58be96c0_81894cuda3std6ranges3__45__cpo4swapE
	.align		8
        /*0058*/ 	.dword	_ZN39_INTERNAL_327d01f5_4_k_cu_58be96c0_81894cuda3std6ranges3__45__cpo9iter_moveE
	.align		8
        /*0060*/ 	.dword	_ZN39_INTERNAL_327d01f5_4_k_cu_58be96c0_81894cute7productE
	.align		8
        /*0068*/ 	.dword	_ZN39_INTERNAL_327d01f5_4_k_cu_58be96c0_81894cute1_E
	.align		8
        /*0070*/ 	.dword	$str$25
	.align		8
        /*0078*/ 	.dword	$str$26
	.align		8
        /*0080*/ 	.dword	$str$27
	.align		8
        /*0088*/ 	.dword	$str$28


//--------------------- .text._ZN7cutlass13device_kernelINS_4gemm6kernel13GemmUniversalIN4cute5tupleIJiiiiEEENS1_10collective13CollectiveMmaINS1_35MainloopSm100TmaUmmaWarpSpecializedILi13ELi2ELi4ENS5_IJNS4_1CILi2EEENSA_ILi1EEESC_EEEEENS5_IJNSA_ILi128EEESF_SF_EEENS_12float_e4m3_tENS5_IJlSC_lEEESH_SI_NS4_8TiledMMAINS4_8MMA_AtomIJNS4_10MMA_TraitsINS4_25SM100_MMA_F8F6F4_2x1SM_SSEJSH_SH_fSF_SF_NS4_17integral_constantINS4_4UMMA5MajorELSP_0EEESQ_NSN_INSO_7ScaleInELSR_0EEESS_EEEEEENS4_6LayoutINS5_IJSC_SC_SC_EEENS5_IJNSA_ILi0EEESX_SX_EEEEENS5_IJNS4_10UnderscoreES10_S10_EEEEENS4_18SM100_TMA_2SM_LOADENS4_14ComposedLayoutINS4_7SwizzleILi3ELi4ELi3EEENS4_18smem_ptr_flag_bitsILi8EEENSV_INS5_IJNSA_ILi8EEESF_EEENS5_IJSF_SC_EEEEEEEvNS4_8identityES13_S1D_vS1E_EENS_8epilogue10collective18CollectiveEpilogueINS1G_23Sm100TmaWarpSpecializedILi2ELi2ELi32ELb0ELb0EEEJNS5_IJNSA_ILi64EEESF_SF_EEENS5_IJNSV_IS1L_SC_EENSV_INS5_IJNSA_ILi32EEESB_EEENS5_IJSC_S1L_EEEEEEEESH_SI_SH_SI_NS1G_6fusion15FusionCallbacksIS1K_NS1T_17LinearCombinationISH_fSH_fLNS_15FloatRoundStyleE2EEES1M_S1S_JEEENS4_5SM1004TMEM4LOAD26SM100_TMEM_LOAD_32dp32b32xENS4_13SM90_TMA_LOADENS14_INS15_ILi1ELi4ELi3EEES18_NSV_INS5_IJS19_S1O_EEENS5_IJS1O_SC_EEEEEEENS4_39AutoVectorizingCopyWithAssumedAlignmentILi128EEENS4_14SM90_TMA_STOREES28_S2A_S2A_EEEvvEEEEvNT_6ParamsE --------------------------
	.section	.text._ZN7cutlass13device_kernelINS_4gemm6kernel13GemmUniversalIN4cute5tupleIJiiiiEEENS1_10collective13CollectiveMmaINS1_35MainloopSm100TmaUmmaWarpSpecializedILi13ELi2ELi4ENS5_IJNS4_1CILi2EEENSA_ILi1EEESC_EEEEENS5_IJNSA_ILi128EEESF_SF_EEENS_12float_e4m3_tENS5_IJlSC_lEEESH_SI_NS4_8TiledMMAINS4_8MMA_AtomIJNS4_10MMA_TraitsINS4_25SM100_MMA_F8F6F4_2x1SM_SSEJSH_SH_fSF_SF_NS4_17integral_constantINS4_4UMMA5MajorELSP_0EEESQ_NSN_INSO_7ScaleInELSR_0EEESS_EEEEEENS4_6LayoutINS5_IJSC_SC_SC_EEENS5_IJNSA_ILi0EEESX_SX_EEEEENS5_IJNS4_10UnderscoreES10_S10_EEEEENS4_18SM100_TMA_2SM_LOADENS4_14ComposedLayoutINS4_7SwizzleILi3ELi4ELi3EEENS4_18smem_ptr_flag_bitsILi8EEENSV_INS5_IJNSA_ILi8EEESF_EEENS5_IJSF_SC_EEEEEEEvNS4_8identityES13_S1D_vS1E_EENS_8epilogue10collective18CollectiveEpilogueINS1G_23Sm100TmaWarpSpecializedILi2ELi2ELi32ELb0ELb0EEEJNS5_IJNSA_ILi64EEESF_SF_EEENS5_IJNSV_IS1L_SC_EENSV_INS5_IJNSA_ILi32EEESB_EEENS5_IJSC_S1L_EEEEEEEESH_SI_SH_SI_NS1G_6fusion15FusionCallbacksIS1K_NS1T_17LinearCombinationISH_fSH_fLNS_15FloatRoundStyleE2EEES1M_S1S_JEEENS4_5SM1004TMEM4LOAD26SM100_TMEM_LOAD_32dp32b32xENS4_13SM90_TMA_LOADENS14_INS15_ILi1ELi4ELi3EEES18_NSV_INS5_IJS19_S1O_EEENS5_IJS1O_SC_EEEEEEENS4_39AutoVectorizingCopyWithAssumedAlignmentILi128EEENS4_14SM90_TMA_STOREES28_S2A_S2A_EEEvvEEEEvNT_6ParamsE,"ax",@progbits
	.align	128
.text._ZN7cutlass13device_kernelINS_4gemm6kernel13GemmUniversalIN4cute5tupleIJiiiiEEENS1_10collective13CollectiveMmaINS1_35MainloopSm100TmaUmmaWarpSpecializedILi13ELi2ELi4ENS5_IJNS4_1CILi2EEENSA_ILi1EEESC_EEEEENS5_IJNSA_ILi128EEESF_SF_EEENS_12float_e4m3_tENS5_IJlSC_lEEESH_SI_NS4_8TiledMMAINS4_8MMA_AtomIJNS4_10MMA_TraitsINS4_25SM100_MMA_F8F6F4_2x1SM_SSEJSH_SH_fSF_SF_NS4_17integral_constantINS4_4UMMA5MajorELSP_0EEESQ_NSN_INSO_7ScaleInELSR_0EEESS_EEEEEENS4_6LayoutINS5_IJSC_SC_SC_EEENS5_IJNSA_ILi0EEESX_SX_EEEEENS5_IJNS4_10UnderscoreES10_S10_EEEEENS4_18SM100_TMA_2SM_LOADENS4_14ComposedLayoutINS4_7SwizzleILi3ELi4ELi3EEENS4_18smem_ptr_flag_bitsILi8EEENSV_INS5_IJNSA_ILi8EEESF_EEENS5_IJSF_SC_EEEEEEEvNS4_8identityES13_S1D_vS1E_EENS_8epilogue10collective18CollectiveEpilogueINS1G_23Sm100TmaWarpSpecializedILi2ELi2ELi32ELb0ELb0EEEJNS5_IJNSA_ILi64EEESF_SF_EEENS5_IJNSV_IS1L_SC_EENSV_INS5_IJNSA_ILi32EEESB_EEENS5_IJSC_S1L_EEEEEEEESH_SI_SH_SI_NS1G_6fusion15FusionCallbacksIS1K_NS1T_17LinearCombinationISH_fSH_fLNS_15FloatRoundStyleE2EEES1M_S1S_JEEENS4_5SM1004TMEM4LOAD26SM100_TMEM_LOAD_32dp32b32xENS4_13SM90_TMA_LOADENS14_INS15_ILi1ELi4ELi3EEES18_NSV_INS5_IJS19_S1O_EEENS5_IJS1O_SC_EEEEEEENS4_39AutoVectorizingCopyWithAssumedAlignmentILi128EEENS4_14SM90_TMA_STOREES28_S2A_S2A_EEEvvEEEEvNT_6ParamsE:
        .type           _ZN7cutlass13device_kernelINS_4gemm6kernel13GemmUniversalIN4cute5tupleIJiiiiEEENS1_10collective13CollectiveMmaINS1_35MainloopSm100TmaUmmaWarpSpecializedILi13ELi2ELi4ENS5_IJNS4_1CILi2EEENSA_ILi1EEESC_EEEEENS5_IJNSA_ILi128EEESF_SF_EEENS_12float_e4m3_tENS5_IJlSC_lEEESH_SI_NS4_8TiledMMAINS4_8MMA_AtomIJNS4_10MMA_TraitsINS4_25SM100_MMA_F8F6F4_2x1SM_SSEJSH_SH_fSF_SF_NS4_17integral_constantINS4_4UMMA5MajorELSP_0EEESQ_NSN_INSO_7ScaleInELSR_0EEESS_EEEEEENS4_6LayoutINS5_IJSC_SC_SC_EEENS5_IJNSA_ILi0EEESX_SX_EEEEENS5_IJNS4_10UnderscoreES10_S10_EEEEENS4_18SM100_TMA_2SM_LOADENS4_14ComposedLayoutINS4_7SwizzleILi3ELi4ELi3EEENS4_18smem_ptr_flag_bitsILi8EEENSV_INS5_IJNSA_ILi8EEESF_EEENS5_IJSF_SC_EEEEEEEvNS4_8identityES13_S1D_vS1E_EENS_8epilogue10collective18CollectiveEpilogueINS1G_23Sm100TmaWarpSpecializedILi2ELi2ELi32ELb0ELb0EEEJNS5_IJNSA_ILi64EEESF_SF_EEENS5_IJNSV_IS1L_SC_EENSV_INS5_IJNSA_ILi32EEESB_EEENS5_IJSC_S1L_EEEEEEEESH_SI_SH_SI_NS1G_6fusion15FusionCallbacksIS1K_NS1T_17LinearCombinationISH_fSH_fLNS_15FloatRoundStyleE2EEES1M_S1S_JEEENS4_5SM1004TMEM4LOAD26SM100_TMEM_LOAD_32dp32b32xENS4_13SM90_TMA_LOADENS14_INS15_ILi1ELi4ELi3EEES18_NSV_INS5_IJS19_S1O_EEENS5_IJS1O_SC_EEEEEEENS4_39AutoVectorizingCopyWithAssumedAlignmentILi128EEENS4_14SM90_TMA_STOREES28_S2A_S2A_EEEvvEEEEvNT_6ParamsE,@function
        .size           _ZN7cutlass13device_kernelINS_4gemm6kernel13GemmUniversalIN4cute5tupleIJiiiiEEENS1_10collective13CollectiveMmaINS1_35MainloopSm100TmaUmmaWarpSpecializedILi13ELi2ELi4ENS5_IJNS4_1CILi2EEENSA_ILi1EEESC_EEEEENS5_IJNSA_ILi128EEESF_SF_EEENS_12float_e4m3_tENS5_IJlSC_lEEESH_SI_NS4_8TiledMMAINS4_8MMA_AtomIJNS4_10MMA_TraitsINS4_25SM100_MMA_F8F6F4_2x1SM_SSEJSH_SH_fSF_SF_NS4_17integral_constantINS4_4UMMA5MajorELSP_0EEESQ_NSN_INSO_7ScaleInELSR_0EEESS_EEEEEENS4_6LayoutINS5_IJSC_SC_SC_EEENS5_IJNSA_ILi0EEESX_SX_EEEEENS5_IJNS4_10UnderscoreES10_S10_EEEEENS4_18SM100_TMA_2SM_LOADENS4_14ComposedLayoutINS4_7SwizzleILi3ELi4ELi3EEENS4_18smem_ptr_flag_bitsILi8EEENSV_INS5_IJNSA_ILi8EEESF_EEENS5_IJSF_SC_EEEEEEEvNS4_8identityES13_S1D_vS1E_EENS_8epilogue10collective18CollectiveEpilogueINS1G_23Sm100TmaWarpSpecializedILi2ELi2ELi32ELb0ELb0EEEJNS5_IJNSA_ILi64EEESF_SF_EEENS5_IJNSV_IS1L_SC_EENSV_INS5_IJNSA_ILi32EEESB_EEENS5_IJSC_S1L_EEEEEEEESH_SI_SH_SI_NS1G_6fusion15FusionCallbacksIS1K_NS1T_17LinearCombinationISH_fSH_fLNS_15FloatRoundStyleE2EEES1M_S1S_JEEENS4_5SM1004TMEM4LOAD26SM100_TMEM_LOAD_32dp32b32xENS4_13SM90_TMA_LOADENS14_INS15_ILi1ELi4ELi3EEES18_NSV_INS5_IJS19_S1O_EEENS5_IJS1O_SC_EEEEEEENS4_39AutoVectorizingCopyWithAssumedAlignmentILi128EEENS4_14SM90_TMA_STOREES28_S2A_S2A_EEEvvEEEEvNT_6ParamsE,(.L_x_191 - _ZN7cutlass13device_kernelINS_4gemm6kernel13GemmUniversalIN4cute5tupleIJiiiiEEENS1_10collective13CollectiveMmaINS1_35MainloopSm100TmaUmmaWarpSpecializedILi13ELi2ELi4ENS5_IJNS4_1CILi2EEENSA_ILi1EEESC_EEEEENS5_IJNSA_ILi128EEESF_SF_EEENS_12float_e4m3_tENS5_IJlSC_lEEESH_SI_NS4_8TiledMMAINS4_8MMA_AtomIJNS4_10MMA_TraitsINS4_25SM100_MMA_F8F6F4_2x1SM_SSEJSH_SH_fSF_SF_NS4_17integral_constantINS4_4UMMA5MajorELSP_0EEESQ_NSN_INSO_7ScaleInELSR_0EEESS_EEEEEENS4_6LayoutINS5_IJSC_SC_SC_EEENS5_IJNSA_ILi0EEESX_SX_EEEEENS5_IJNS4_10UnderscoreES10_S10_EEEEENS4_18SM100_TMA_2SM_LOADENS4_14ComposedLayoutINS4_7SwizzleILi3ELi4ELi3EEENS4_18smem_ptr_flag_bitsILi8EEENSV_INS5_IJNSA_ILi8EEESF_EEENS5_IJSF_SC_EEEEEEEvNS4_8identityES13_S1D_vS1E_EENS_8epilogue10collective18CollectiveEpilogueINS1G_23Sm100TmaWarpSpecializedILi2ELi2ELi32ELb0ELb0EEEJNS5_IJNSA_ILi64EEESF_SF_EEENS5_IJNSV_IS1L_SC_EENSV_INS5_IJNSA_ILi32EEESB_EEENS5_IJSC_S1L_EEEEEEEESH_SI_SH_SI_NS1G_6fusion15FusionCallbacksIS1K_NS1T_17LinearCombinationISH_fSH_fLNS_15FloatRoundStyleE2EEES1M_S1S_JEEENS4_5SM1004TMEM4LOAD26SM100_TMEM_LOAD_32dp32b32xENS4_13SM90_TMA_LOADENS14_INS15_ILi1ELi4ELi3EEES18_NSV_INS5_IJS19_S1O_EEENS5_IJS1O_SC_EEEEEEENS4_39AutoVectorizingCopyWithAssumedAlignmentILi128EEENS4_14SM90_TMA_STOREES28_S2A_S2A_EEEvvEEEEvNT_6ParamsE)
        .other          _ZN7cutlass13device_kernelINS_4gemm6kernel13GemmUniversalIN4cute5tupleIJiiiiEEENS1_10collective13CollectiveMmaINS1_35MainloopSm100TmaUmmaWarpSpecializedILi13ELi2ELi4ENS5_IJNS4_1CILi2EEENSA_ILi1EEESC_EEEEENS5_IJNSA_ILi128EEESF_SF_EEENS_12float_e4m3_tENS5_IJlSC_lEEESH_SI_NS4_8TiledMMAINS4_8MMA_AtomIJNS4_10MMA_TraitsINS4_25SM100_MMA_F8F6F4_2x1SM_SSEJSH_SH_fSF_SF_NS4_17integral_constantINS4_4UMMA5MajorELSP_0EEESQ_NSN_INSO_7ScaleInELSR_0EEESS_EEEEEENS4_6LayoutINS5_IJSC_SC_SC_EEENS5_IJNSA_ILi0EEESX_SX_EEEEENS5_IJNS4_10UnderscoreES10_S10_EEEEENS4_18SM100_TMA_2SM_LOADENS4_14ComposedLayoutINS4_7SwizzleILi3ELi4ELi3EEENS4_18smem_ptr_flag_bitsILi8EEENSV_INS5_IJNSA_ILi8EEESF_EEENS5_IJSF_SC_EEEEEEEvNS4_8identityES13_S1D_vS1E_EENS_8epilogue10collective18CollectiveEpilogueINS1G_23Sm100TmaWarpSpecializedILi2ELi2ELi32ELb0ELb0EEEJNS5_IJNSA_ILi64EEESF_SF_EEENS5_IJNSV_IS1L_SC_EENSV_INS5_IJNSA_ILi32EEESB_EEENS5_IJSC_S1L_EEEEEEEESH_SI_SH_SI_NS1G_6fusion15FusionCallbacksIS1K_NS1T_17LinearCombinationISH_fSH_fLNS_15FloatRoundStyleE2EEES1M_S1S_JEEENS4_5SM1004TMEM4LOAD26SM100_TMEM_LOAD_32dp32b32xENS4_13SM90_TMA_LOADENS14_INS15_ILi1ELi4ELi3EEES18_NSV_INS5_IJS19_S1O_EEENS5_IJS1O_SC_EEEEEEENS4_39AutoVectorizingCopyWithAssumedAlignmentILi128EEENS4_14SM90_TMA_STOREES28_S2A_S2A_EEEvvEEEEvNT_6ParamsE,@"STO_CUDA_ENTRY STV_DEFAULT"
_ZN7cutlass13device_kernelINS_4gemm6kernel13GemmUniversalIN4cute5tupleIJiiiiEEENS1_10collective13CollectiveMmaINS1_35MainloopSm100TmaUmmaWarpSpecializedILi13ELi2ELi4ENS5_IJNS4_1CILi2EEENSA_ILi1EEESC_EEEEENS5_IJNSA_ILi128EEESF_SF_EEENS_12float_e4m3_tENS5_IJlSC_lEEESH_SI_NS4_8TiledMMAINS4_8MMA_AtomIJNS4_10MMA_TraitsINS4_25SM100_MMA_F8F6F4_2x1SM_SSEJSH_SH_fSF_SF_NS4_17integral_constantINS4_4UMMA5MajorELSP_0EEESQ_NSN_INSO_7ScaleInELSR_0EEESS_EEEEEENS4_6LayoutINS5_IJSC_SC_SC_EEENS5_IJNSA_ILi0EEESX_SX_EEEEENS5_IJNS4_10UnderscoreES10_S10_EEEEENS4_18SM100_TMA_2SM_LOADENS4_14ComposedLayoutINS4_7SwizzleILi3ELi4ELi3EEENS4_18smem_ptr_flag_bitsILi8EEENSV_INS5_IJNSA_ILi8EEESF_EEENS5_IJSF_SC_EEEEEEEvNS4_8identityES13_S1D_vS1E_EENS_8epilogue10collective18CollectiveEpilogueINS1G_23Sm100TmaWarpSpecializedILi2ELi2ELi32ELb0ELb0EEEJNS5_IJNSA_ILi64EEESF_SF_EEENS5_IJNSV_IS1L_SC_EENSV_INS5_IJNSA_ILi32EEESB_EEENS5_IJSC_S1L_EEEEEEEESH_SI_SH_SI_NS1G_6fusion15FusionCallbacksIS1K_NS1T_17LinearCombinationISH_fSH_fLNS_15FloatRoundStyleE2EEES1M_S1S_JEEENS4_5SM1004TMEM4LOAD26SM100_TMEM_LOAD_32dp32b32xENS4_13SM90_TMA_LOADENS14_INS15_ILi1ELi4ELi3EEES18_NSV_INS5_IJS19_S1O_EEENS5_IJS1O_SC_EEEEEEENS4_39AutoVectorizingCopyWithAssumedAlignmentILi128EEENS4_14SM90_TMA_STOREES28_S2A_S2A_EEEvvEEEEvNT_6ParamsE:
[----:B------:R-:W1:Y:S01]  /*0000*/  LDC R1, c[0x0][0x37c] ;  /* 0x0000df00ff017b82 */ /* 0x000e620000000800 */
[----:B------:R-:W2:Y:S01]  /*0010*/  S2R R109, SR_TID.X ;  /* 0x00000000006d7919 */ /* 0x000ea20000002100 */
[----:B------:R-:W3:Y:S06]  /*0020*/  LDCU.64 UR6, c[0x0][0x890] ;  /* 0x00011200ff0677ac */ /* 0x000eec0008000a00 */
[----:B------:R-:W4:Y:S01]  /*0030*/  S2UR UR37, SR_CgaCtaId ;  /* 0x00000000002579c3 */ /* 0x000f220000008800 */
[----:B------:R-:W-:Y:S02]  /*0040*/  PRMT R95, RZ, 0x7610, R95 ;  /* 0x00007610ff5f7816 */ /* 0x000fe4000000005f */
[----:B------:R-:W-:Y:S01]  /*0050*/  ELECT P1, URZ, PT ;  /* 0x0000000000ff782f */ /* 0x000fe20003820000 */
[----:B------:R-:W1:Y:S01]  /*0060*/  LDCU.64 UR46, c[0x0][0x358] ;  /* 0x00006b00ff2e77ac */ /* 0x000e620008000a00 */
[----:B---3--:R-:W-:-:S04]  /*0070*/  UISETP.NE.U32.AND UP0, UPT, UR6, URZ, UPT ;  /* 0x000000ff0600728c */ /* 0x008fc8000bf05070 */
[----:B------:R-:W-:Y:S02]  /*0080*/  UISETP.NE.AND.EX UP0, UPT, UR7, URZ, UPT, UP0 ;  /* 0x000000ff0700728c */ /* 0x000fe4000bf05300 */
[----:B----4-:R-:W-:Y:S02]  /*0090*/  ULOP3.LUT UR5, UR37, 0x1, URZ, 0xc0, !UPT ;  /* 0x0000000125057892 */ /* 0x010fe4000f8ec0ff */
[----:B------:R-:W-:Y:S01]  /*00a0*/  ULOP3.LUT UR4, UR37, 0x1, URZ, 0x3c, !UPT ;  /* 0x0000000125047892 */ /* 0x000fe2000f8e3cff */
[----:B--2---:R-:W-:-:S05]  /*00b0*/  SHF.R.U32.HI R102, RZ, 0x5, R109 ;  /* 0x00000005ff667819 */ /* 0x004fca000001166d */
[----:B------:R-:W2:Y:S02]  /*00c0*/  SHFL.IDX PT, R0, R102, RZ, 0x1f ;  /* 0x00001fff66007589 */ /* 0x000ea400000e0000 */
[----:B--2---:R-:W-:Y:S01]  /*00d0*/  R2UR UR10, R0 ;  /* 0x00000000000a72ca */ /* 0x004fe200000e0000 */
[----:B-1----:R-:W-:-:S14]  /*00e0*/  BRA.U UP0, `(.L_x_0) ;  /* 0x00000001002c7547 */ /* 0x002fdc000b800000 */
[----:B------:R-:W1:Y:S02]  /*00f0*/  LDCU.64 UR8, c[0x0][0x888] ;  /* 0x00011100ff0877ac */ /* 0x000e640008000a00 */
[----:B-1----:R-:W-:-:S04]  /*0100*/  UISETP.NE.U32.AND UP0, UPT, UR8, URZ, UPT ;  /* 0x000000ff0800728c */ /* 0x002fc8000bf05070 */
[----:B------:R-:W-:-:S09]  /*0110*/  UISETP.NE.AND.EX UP0, UPT, UR9, URZ, UPT, UP0 ;  /* 0x000000ff0900728c */ /* 0x000fd2000bf05300 */
[----:B------:R-:W-:Y:S05]  /*0120*/  BRA.U !UP0, `(.L_x_1) ;  /* 0x0000000108107547 */ /* 0x000fea000b800000 */
[----:B------:R-:W1:Y:S02]  /*0130*/  LDC.64 R2, c[0x0][0x888] ;  /* 0x00022200ff027b82 */ /* 0x000e640000000a00 */
[----:B-1----:R1:W5:Y:S01]  /*0140*/  LDG.E R49, desc[UR46][R2.64] ;  /* 0x0000002e02317981 */ /* 0x002362000c1e1900 */
[----:B------:R-:W-:Y:S01]  /*0150*/  HFMA2 R95, -RZ, RZ, 0, 5.9604644775390625e-08 ;  /* 0x00000001ff5f7431 */ /* 0x000fe200000001ff */
[----:B------:R-:W-:Y:S05]  /*0160*/  BRA `(.L_x_0) ;  /* 0x00000000000c7947 */ /* 0x000fea0003800000 */
.L_x_1:
[----:B------:R-:W1:Y:S01]  /*0170*/  LDCU UR8, c[0x0][0x880] ;  /* 0x00011000ff0877ac */ /* 0x000e620008000800 */
[----:B------:R-:W-:Y:S01]  /*0180*/  HFMA2 R95, -RZ, RZ, 0, 5.9604644775390625e-08 ;  /* 0x00000001ff5f7431 */ /* 0x000fe200000001ff */
[----:B-1----:R-:W-:-:S07]  /*0190*/  MOV R49, UR8 ;  /* 0x0000000800317c02 */ /* 0x002fce0008000f00 */
.L_x_0:
[----:B------:R-:W2:Y:S02]  /*01a0*/  LDCU.64 UR8, c[0x0][0x8b0] ;  /* 0x00011600ff0877ac */ /* 0x000ea40008000a00 */
[----:B--2---:R-:W-:-:S04]  /*01b0*/  UISETP.NE.U32.AND UP0, UPT, UR8, URZ, UPT ;  /* 0x000000ff0800728c */ /* 0x004fc8000bf05070 */
[----:B------:R-:W-:-:S09]  /*01c0*/  UISETP.NE.AND.EX UP0, UPT, UR9, URZ, UPT, UP0 ;  /* 0x000000ff0900728c */ /* 0x000fd2000bf05300 */
[----:B------:R-:W-:Y:S05]  /*01d0*/  BRA.U UP0, `(.L_x_2) ;  /* 0x0000000100247547 */ /* 0x000fea000b800000 */
[----:B------:R-:W2:Y:S02]  /*01e0*/  LDCU.64 UR8, c[0x0][0x8a8] ;  /* 0x00011500ff0877ac */ /* 0x000ea40008000a00 */
[----:B--2---:R-:W-:-:S04]  /*01f0*/  UISETP.NE.U32.AND UP0, UPT, UR8, URZ, UPT ;  /* 0x000000ff0800728c */ /* 0x004fc8000bf05070 */
[----:B------:R-:W-:-:S09]  /*0200*/  UISETP.NE.AND.EX UP0, UPT, UR9, URZ, UPT, UP0 ;  /* 0x000000ff0900728c */ /* 0x000fd2000bf05300 */
[----:B------:R-:W-:Y:S05]  /*0210*/  BRA.U !UP0, `(.L_x_3) ;  /* 0x00000001080c7547 */ /* 0x000fea000b800000 */
[----:B------:R-:W2:Y:S02]  /*0220*/  LDC.64 R46, c[0x0][0x8a8] ;  /* 0x00022a00ff2e7b82 */ /* 0x000ea40000000a00 */
[----:B--2---:R2:W5:Y:S01]  /*0230*/  LDG.E R46, desc[UR46][R46.64] ;  /* 0x0000002e2e2e7981 */ /* 0x004562000c1e1900 */
[----:B------:R-:W-:Y:S05]  /*0240*/  BRA `(.L_x_2) ;  /* 0x0000000000087947 */ /* 0x000fea0003800000 */
.L_x_3:
[----:B------:R-:W2:Y:S02]  /*0250*/  LDCU UR8, c[0x0][0x8a0] ;  /* 0x00011400ff0877ac */ /* 0x000ea40008000800 */
[----:B--2---:R-:W-:Y:S02]  /*0260*/  MOV R46, UR8 ;  /* 0x00000008002e7c02 */ /* 0x004fe40008000f00 */
.L_x_2:
[----:B------:R-:W-:Y:S01]  /*0270*/  IMAD.U32 R0, RZ, RZ, UR10 ;  /* 0x0000000aff007e24 */ /* 0x000fe2000f8e00ff */
[----:B------:R-:W-:Y:S04]  /*0280*/  BSSY.RECONVERGENT B0, `(.L_x_4) ;  /* 0x000000c000007945 */ /* 0x000fe80003800200 */
[C---:B------:R-:W-:Y:S02]  /*0290*/  ISETP.NE.OR P2, PT, R0.reuse, 0x1, !P1 ;  /* 0x000000010000780c */ /* 0x040fe40004f45670 */
[----:B------:R-:W-:-:S11]  /*02a0*/  ISETP.NE.OR P0, PT, R0, 0x3, !P1 ;  /* 0x000000030000780c */ /* 0x000fd60004f05670 */
[----:B------:R-:W-:Y:S05]  /*02b0*/  @P2 BRA `(.L_x_5) ;  /* 0x0000000000202947 */ /* 0x000fea0003800000 */
[----:B------:R-:W3:Y:S02]  /*02c0*/  LDCU.64 UR8, c[0x0][0x348] ;  /* 0x00006900ff0877ac */ /* 0x000ee40008000a00 */
[----:B---3--:R-:W-:Y:S02]  /*02d0*/  UIADD3 UR12, UP1, UPT, UR8, 0x80, URZ ;  /* 0x00000080080c7890 */ /* 0x008fe4000ff3e0ff */
[----:B------:R-:W-:Y:S02]  /*02e0*/  UIADD3 UR8, UP0, UPT, UR8, 0x180, URZ ;  /* 0x0000018008087890 */ /* 0x000fe4000ff1e0ff */
[----:B------:R-:W-:Y:S02]  /*02f0*/  UIADD3.X UR13, UPT, UPT, URZ, UR9, URZ, UP1, !UPT ;  /* 0x00000009ff0d7290 */ /* 0x000fe40008ffe4ff */
[----:B------:R-:W-:-:S07]  /*0300*/  UIADD3.X UR9, UPT, UPT, URZ, UR9, URZ, UP0, !UPT ;  /* 0x00000009ff097290 */ /* 0x000fce00087fe4ff */
[----:B------:R3:W-:Y:S02]  /*0310*/  UTMACCTL.PF [UR12] ;  /* 0x000000000c0079b9 */ /* 0x0007e40008040000 */
[----:B------:R3:W-:Y:S02]  /*0320*/  UTMACCTL.PF [UR8] ;  /* 0x00000000080079b9 */ /* 0x0007e40008040000 */
[----:B---3--:R-:W-:Y:S01]  /*0330*/  NOP ;  /* 0x0000000000007918 */ /* 0x008fe20000000000 */
.L_x_5:
[----:B------:R-:W-:Y:S05]  /*0340*/  BSYNC.RECONVERGENT B0 ;  /* 0x0000000000007941 */ /* 0x000fea0003800200 */
.L_x_4:
[----:B------:R-:W-:Y:S04]  /*0350*/  BSSY.RECONVERGENT B0, `(.L_x_6) ;  /* 0x000000a000007945 */ /* 0x000fe80003800200 */
        /* <DEDUP_REMOVED lines=9> */
.L_x_7:
[----:B------:R-:W-:Y:S05]  /*03f0*/  BSYNC.RECONVERGENT B0 ;  /* 0x0000000000007941 */ /* 0x000fea0003800200 */
.L_x_6:
[----:B------:R-:W3:Y:S01]  /*0400*/  LDCU.64 UR8, c[0x0][0x888] ;  /* 0x00011100ff0877ac */ /* 0x000ee20008000a00 */
[----:B------:R-:W-:Y:S02]  /*0410*/  UISETP.EQ.U32.AND UP1, UPT, UR6, URZ, UPT ;  /* 0x000000ff0600728c */ /* 0x000fe4000bf22070 */
[----:B------:R-:W-:Y:S02]  /*0420*/  UPLOP3.LUT UP5, UPT, UPT, UPT, UPT, 0x80, 0x8 ;  /* 0x000000000008789c */ /* 0x000fe40003faf070 */
[----:B---3--:R-:W-:-:S04]  /*0430*/  UISETP.NE.U32.AND UP0, UPT, UR8, URZ, UPT ;  /* 0x000000ff0800728c */ /* 0x008fc8000bf05070 */
[----:B------:R-:W-:-:S04]  /*0440*/  UISETP.NE.AND.EX UP0, UPT, UR9, URZ, UPT, UP0 ;  /* 0x000000ff0900728c */ /* 0x000fc8000bf05300 */
[----:B------:R-:W-:-:S04]  /*0450*/  UISETP.EQ.OR.EX UP2, UPT, UR7, URZ, !UP0, UP1 ;  /* 0x000000ff0700728c */ /* 0x000fc8000c742710 */
[----:B------:R-:W-:-:S05]  /*0460*/  UP2UR UR50, UPR, URZ, 0x4 ;  /* 0x00000004ff327883 */ /* 0x000fca0008000000 */
[----:B------:R-:W-:Y:S07]  /*0470*/  BRA.U !UP2, `(.L_x_8) ;  /* 0x000000010a207547 */ /* 0x000fee000b800000 */
[----:B------:R-:W-:Y:S01]  /*0480*/  UISETP.NE.U32.AND UP2, UPT, UR6, URZ, UPT ;  /* 0x000000ff0600728c */ /* 0x000fe2000bf45070 */
[----:B-----5:R-:W-:Y:S01]  /*0490*/  FSETP.NEU.AND P0, PT, R49, RZ, PT ;  /* 0x000000ff3100720b */ /* 0x020fe20003f0d000 */
[----:B------:R-:W-:Y:S02]  /*04a0*/  USEL UR6, URZ, 0xffffffff, UP0 ;  /* 0xffffffffff067887 */ /* 0x000fe40008000000 */
[----:B------:R-:W-:-:S10]  /*04b0*/  UISETP.NE.AND.EX UP2, UPT, UR7, URZ, UPT, UP2 ;  /* 0x000000ff0700728c */ /* 0x000fd4000bf45320 */
[----:B------:R-:W-:Y:S01]  /*04c0*/  VOTEU.ANY UP1, P0 ;  /* 0x0000000000ff7886 */ /* 0x000fe20000020100 */
[----:B------:R-:W-:-:S04]  /*04d0*/  @!UP2 USEL UR6, URZ, 0xffffffff, UP1 ;  /* 0xffffffffff06a887 */ /* 0x000fc80008800000 */
[----:B------:R-:W-:-:S04]  /*04e0*/  ULOP3.LUT UR6, UR6, 0x1, URZ, 0xc0, !UPT ;  /* 0x0000000106067892 */ /* 0x000fc8000f8ec0ff */
[----:B------:R-:W-:-:S11]  /*04f0*/  UISETP.NE.U32.AND UP5, UPT, UR6, 0x1, UPT ;  /* 0x000000010600788c */ /* 0x000fd6000bfa5070 */
.L_x_8:
[----:B------:R-:W3:Y:S01]  /*0500*/  SHFL.IDX PT, R0, R102, RZ, 0x1f ;  /* 0x00001fff66007589 */ /* 0x000ee200000e0000 */
[----:B------:R-:W-:-:S04]  /*0510*/  UISETP.NE.AND UP1, UPT, UR10, 0x2, UPT ;  /* 0x000000020a00788c */ /* 0x000fc8000bf25270 */
[----:B------:R-:W-:Y:S02]  /*0520*/  UISETP.EQ.AND UP2, UPT, UR5, URZ, !UP1 ;  /* 0x000000ff0500728c */ /* 0x000fe4000cf42270 */
[----:B------:R-:W-:-:S04]  /*0530*/  USEL UR6, URZ, 0x1, UP1 ;  /* 0x00000001ff067887 */ /* 0x000fc80008800000 */
[----:B------:R-:W-:Y:S02]  /*0540*/  PLOP3.LUT P5, PT, P1, PT, UP2, 0x80, 0x8 ;  /* 0x000000000008781c */ /* 0x000fe40000faf028 */
[----:B---3--:R-:W-:-:S13]  /*0550*/  ISETP.NE.AND P0, PT, R0, RZ, PT ;  /* 0x000000ff0000720c */ /* 0x008fda0003f05270 */
[----:B------:R-:W-:Y:S05]  /*0560*/  @P0 BRA `(.L_x_9) ;  /* 0x0000000000980947 */ /* 0x000fea0003800000 */
[----:B------:R-:W-:Y:S01]  /*0570*/  ELECT P0, URZ, PT ;  /* 0x0000000000ff782f */ /* 0x000fe20003800000 */
[----:B------:R-:W-:-:S12]  /*0580*/  BSSY.RECONVERGENT B0, `(.L_x_9) ;  /* 0x0000024000007945 */ /* 0x000fd80003800200 */
[----:B------:R-:W-:Y:S05]  /*0590*/  @!P0 BRA `(.L_x_10) ;  /* 0x0000000000888947 */ /* 0x000fea0003800000 */
[----:B------:R-:W-:Y:S01]  /*05a0*/  UMOV UR8, 0x400 ;  /* 0x0000040000087882 */ /* 0x000fe20000000000 */
[----:B------:R-:W-:Y:S01]  /*05b0*/  UMOV UR7, 0x1 ;  /* 0x0000000100077882 */ /* 0x000fe20000000000 */
[----:B------:R-:W-:Y:S02]  /*05c0*/  ULEA UR8, UR37, UR8, 0x18 ;  /* 0x0000000825087291 */ /* 0x000fe4000f8ec0ff */
[----:B------:R-:W-:-:S04]  /*05d0*/  UIADD3 UR12, UPT, UPT, -UR7, 0x100000, URZ ;  /* 0x00100000070c7890 */ /* 0x000fc8000fffe1ff */
[----:B------:R-:W-:Y:S02]  /*05e0*/  USHF.L.U32 UR13, UR12, 0xb, URZ ;  /* 0x0000000b0c0d7899 */ /* 0x000fe400080006ff */
[----:B------:R-:W-:Y:S01]  /*05f0*/  USHF.L.U32 UR12, UR12, 0x1, URZ ;  /* 0x000000010c0c7899 */ /* 0x000fe200080006ff */
[----:B------:R-:W3:Y:S11]  /*0600*/  FENCE.VIEW.ASYNC.S ;  /* 0x00000000000073c6 */ /* 0x000ef60000000000 */
[----:B---3--:R3:W4:Y:S01]  /*0610*/  SYNCS.EXCH.64 URZ, [UR8], UR12 ;  /* 0x0000000c08ff75b2 */ /* 0x0087220008000100 */
[----:B------:R3:W1:Y:S01]  /*0620*/  SYNCS.EXCH.64 URZ, [UR8+0x68], UR12 ;  /* 0x0000680c08ff75b2 */ /* 0x0006620008000100 */
        /* <DEDUP_REMOVED lines=23> */
[----:B------:R3:W1:Y:S02]  /*07a0*/  SYNCS.EXCH.64 URZ, [UR8+0xc8], UR12 ;  /* 0x0000c80c08ff75b2 */ /* 0x0006640008000100 */
[----:B---34-:R-:W-:Y:S01]  /*07b0*/  NOP ;  /* 0x0000000000007918 */ /* 0x018fe20000000000 */
.L_x_10:
[----:B------:R-:W-:Y:S05]  /*07c0*/  BSYNC.RECONVERGENT B0 ;  /* 0x0000000000007941 */ /* 0x000fea0003800200 */
.L_x_9:
[----:B------:R-:W3:Y:S01]  /*07d0*/  SHFL.IDX PT, R0, R102, RZ, 0x1f ;  /* 0x00001fff66007589 */ /* 0x000ee200000e0000 */
[----:B------:R-:W-:Y:S01]  /*07e0*/  NOP ;  /* 0x0000000000007918 */ /* 0x000fe20000000000 */
[----:B---3--:R-:W-:-:S13]  /*07f0*/  ISETP.NE.AND P0, PT, R0, 0x1, PT ;  /* 0x000000010000780c */ /* 0x008fda0003f05270 */
[----:B------:R-:W-:Y:S05]  /*0800*/  @P0 BRA `(.L_x_11) ;  /* 0x0000000000440947 */ /* 0x000fea0003800000 */
[----:B------:R-:W-:Y:S01]  /*0810*/  UMOV UR9, 0x400 ;  /* 0x0000040000097882 */ /* 0x000fe20000000000 */
[----:B------:R-:W-:Y:S01]  /*0820*/  UMOV UR8, 0x20 ;  /* 0x0000002000087882 */ /* 0x000fe20000000000 */
[----:B------:R-:W-:Y:S01]  /*0830*/  UMOV UR7, 0x80 ;  /* 0x0000008000077882 */ /* 0x000fe20000000000 */
[----:B------:R-:W-:Y:S02]  /*0840*/  ULEA UR9, UR37, UR9, 0x18 ;  /* 0x0000000925097291 */ /* 0x000fe4000f8ec0ff */
[----:B------:R-:W-:-:S04]  /*0850*/  UIADD3 UR12, UPT, UPT, -UR8, 0x100000, URZ ;  /* 0x00100000080c7890 */ /* 0x000fc8000fffe1ff */
[----:B------:R-:W-:Y:S02]  /*0860*/  USHF.L.U32 UR13, UR12, 0xb, URZ ;  /* 0x0000000b0c0d7899 */ /* 0x000fe400080006ff */
[----:B------:R-:W-:Y:S02]  /*0870*/  USHF.L.U32 UR12, UR12, 0x1, URZ ;  /* 0x000000010c0c7899 */ /* 0x000fe400080006ff */
[----:B------:R-:W-:-:S04]  /*0880*/  UIADD3 UR14, UPT, UPT, -UR7, 0x100000, URZ ;  /* 0x00100000070e7890 */ /* 0x000fc8000fffe1ff */
[----:B------:R-:W-:Y:S02]  /*0890*/  USHF.L.U32 UR15, UR14, 0xb, URZ ;  /* 0x0000000b0e0f7899 */ /* 0x000fe400080006ff */
[----:B------:R-:W-:Y:S01]  /*08a0*/  USHF.L.U32 UR14, UR14, 0x1, URZ ;  /* 0x000000010e0e7899 */ /* 0x000fe200080006ff */
[----:B------:R-:W-:Y:S01]  /*08b0*/  ELECT P0, URZ, PT ;  /* 0x0000000000ff782f */ /* 0x000fe20003800000 */
[----:B------:R-:W3:Y:S02]  /*08c0*/  FENCE.VIEW.ASYNC.S ;  /* 0x00000000000073c6 */ /* 0x000ee40000000000 */
[----:B---3--:R3:W4:Y:S08]  /*08d0*/  SYNCS.EXCH.64 URZ, [UR9+0xd0], UR12 ;  /* 0x0000d00c09ff75b2 */ /* 0x0087300008000100 */
[----:B------:R3:W1:Y:S01]  /*08e0*/  SYNCS.EXCH.64 URZ, [UR9+0xe0], UR14 ;  /* 0x0000e00e09ff75b2 */ /* 0x0006620008000100 */
[----:B------:R3:W1:Y:S01]  /*08f0*/  SYNCS.EXCH.64 URZ, [UR9+0xd8], UR12 ;  /* 0x0000d80c09ff75b2 */ /* 0x0006620008000100 */
[----:B------:R3:W1:Y:S01]  /*0900*/  SYNCS.EXCH.64 URZ, [UR9+0xe8], UR14 ;  /* 0x0000e80e09ff75b2 */ /* 0x0006620008000100 */
[----:B------:R-:W-:Y:S01]  /*0910*/  NOP ;  /* 0x0000000000007918 */ /* 0x000fe20000000000 */
.L_x_11:
[----:B------:R-:W2:Y:S01]  /*0920*/  SHFL.IDX PT, R0, R102, RZ, 0x1f ;  /* 0x00001fff66007589 */ /* 0x000ea200000e0000 */
[----:B------:R-:W-:Y:S01]  /*0930*/  NOP ;  /* 0x0000000000007918 */ /* 0x000fe20000000000 */
[----:B--2---:R-:W-:-:S13]  /*0940*/  ISETP.NE.AND P0, PT, R0, 0x3, PT ;  /* 0x000000030000780c */ /* 0x004fda0003f05270 */
[----:B------:R-:W-:Y:S05]  /*0950*/  @P0 BRA `(.L_x_12) ;  /* 0x00000000002c0947 */ /* 0x000fea0003800000 */
[----:B------:R-:W-:Y:S01]  /*0960*/  UMOV UR8, 0x400 ;  /* 0x0000040000087882 */ /* 0x000fe20000000000 */
[----:B------:R-:W-:Y:S01]  /*0970*/  UMOV UR7, 0x20 ;  /* 0x0000002000077882 */ /* 0x000fe20000000000 */
[----:B------:R-:W-:Y:S02]  /*0980*/  ULEA UR8, UR37, UR8, 0x18 ;  /* 0x0000000825087291 */ /* 0x000fe4000f8ec0ff */
[----:B---3--:R-:W-:-:S04]  /*0990*/  UIADD3 UR12, UPT, UPT, -UR7, 0x100000, URZ ;  /* 0x00100000070c7890 */ /* 0x008fc8000fffe1ff */
[----:B------:R-:W-:Y:S02]  /*09a0*/  USHF.L.U32 UR13, UR12, 0xb, URZ ;  /* 0x0000000b0c0d7899 */ /* 0x000fe400080006ff */
[----:B------:R-:W-:Y:S01]  /*09b0*/  USHF.L.U32 UR12, UR12, 0x1, URZ ;  /* 0x000000010c0c7899 */ /* 0x000fe200080006ff */
[----:B------:R-:W-:Y:S01]  /*09c0*/  ELECT P0, URZ, PT ;  /* 0x0000000000ff782f */ /* 0x000fe20003800000 */
[----:B------:R-:W2:Y:S10]  /*09d0*/  FENCE.VIEW.ASYNC.S ;  /* 0x00000000000073c6 */ /* 0x000eb40000000000 */
[----:B--2---:R2:W3:Y:S01]  /*09e0*/  SYNCS.EXCH.64 URZ, [UR8+0xf0], UR12 ;  /* 0x0000f00c08ff75b2 */ /* 0x0044e20008000100 */
[----:B------:R2:W1:Y:S01]  /*09f0*/  SYNCS.EXCH.64 URZ, [UR8+0xf8], UR12 ;  /* 0x0000f80c08ff75b2 */ /* 0x0004620008000100 */
[----:B------:R-:W-:Y:S01]  /*0a00*/  NOP ;  /* 0x0000000000007918 */ /* 0x000fe20000000000 */
.L_x_12:
[----:B------:R-:W4:Y:S01]  /*0a10*/  SHFL.IDX PT, R0, R102, RZ, 0x1f ;  /* 0x00001fff66007589 */ /* 0x000f2200000e0000 */
[----:B------:R-:W-:Y:S01]  /*0a20*/  NOP ;  /* 0x0000000000007918 */ /* 0x000fe20000000000 */
[----:B----4-:R-:W-:-:S13]  /*0a30*/  ISETP.NE.AND P0, PT, R0, 0x4, PT ;  /* 0x000000040000780c */ /* 0x010fda0003f05270 */
[----:B------:R-:W-:Y:S05]  /*0a40*/  @P0 BRA `(.L_x_13) ;  /* 0x0000000000480947 */ /* 0x000fea0003800000 */
[----:B---3--:R-:W-:Y:S01]  /*0a50*/  UMOV UR9, 0x1e0 ;  /* 0x000001e000097882 */ /* 0x008fe20000000000 */
[----:B--2---:R-:W-:Y:S01]  /*0a60*/  UMOV UR8, 0x400 ;  /* 0x0000040000087882 */ /* 0x004fe20000000000 */
[----:B------:R-:W-:Y:S01]  /*0a70*/  USEL UR9, UR9, 0x1a0, UP5 ;  /* 0x000001a009097887 */ /* 0x000fe2000a800000 */
        /* <DEDUP_REMOVED lines=9> */
[----:B------:R-:W2:Y:S02]  /*0b10*/  FENCE.VIEW.ASYNC.S ;  /* 0x00000000000073c6 */ /* 0x000ea40000000000 */
[----:B--2---:R4:W2:Y:S08]  /*0b20*/  SYNCS.EXCH.64 URZ, [UR8+0x100], UR12 ;  /* 0x0001000c08ff75b2 */ /* 0x0048b00008000100 */
[----:B------:R4:W3:Y:S01]  /*0b30*/  SYNCS.EXCH.64 URZ, [UR8+0x110], UR14 ;  /* 0x0001100e08ff75b2 */ /* 0x0008e20008000100 */
[----:B------:R4:W1:Y:S01]  /*0b40*/  SYNCS.EXCH.64 URZ, [UR8+0x108], UR12 ;  /* 0x0001080c08ff75b2 */ /* 0x0008620008000100 */
[----:B------:R4:W1:Y:S02]  /*0b50*/  SYNCS.EXCH.64 URZ, [UR8+0x118], UR14 ;  /* 0x0001180e08ff75b2 */ /* 0x0008640008000100 */
[----:B----4-:R-:W-:Y:S01]  /*0b60*/  NOP ;  /* 0x0000000000007918 */ /* 0x010fe20000000000 */
.L_x_13:
[----:B------:R-:W4:Y:S01]  /*0b70*/  SHFL.IDX PT, R0, R102, RZ, 0x1f ;  /* 0x00001fff66007589 */ /* 0x000f2200000e0000 */
[----:B------:R-:W-:Y:S01]  /*0b80*/  NOP ;  /* 0x0000000000007918 */ /* 0x000fe20000000000 */
[----:B----4-:R-:W-:-:S13]  /*0b90*/  ISETP.NE.AND P0, PT, R0, 0x5, PT ;  /* 0x000000050000780c */ /* 0x010fda0003f05270 */
[----:B------:R-:W-:Y:S05]  /*0ba0*/  @P0 BRA `(.L_x_14) ;  /* 0x0000000000540947 */ /* 0x000fea0003800000 */
[----:B---3--:R-:W-:Y:S01]  /*0bb0*/  UMOV UR9, 0x400 ;  /* 0x0000040000097882 */ /* 0x008fe20000000000 */
[----:B--2---:R-:W-:Y:S01]  /*0bc0*/  UMOV UR8, 0x1 ;  /* 0x0000000100087882 */ /* 0x004fe20000000000 */
        /* <DEDUP_REMOVED lines=13> */
[----:B------:R4:W1:Y:S01]  /*0ca0*/  SYNCS.EXCH.64 URZ, [UR9+0x148], UR14 ;  /* 0x0001480e09ff75b2 */ /* 0x0008620008000100 */
[----:B------:R4:W1:Y:S01]  /*0cb0*/  SYNCS.EXCH.64 URZ, [UR9+0x130], UR12 ;  /* 0x0001300c09ff75b2 */ /* 0x0008620008000100 */
[----:B------:R4:W1:Y:S01]  /*0cc0*/  SYNCS.EXCH.64 URZ, [UR9+0x150], UR14 ;  /* 0x0001500e09ff75b2 */ /* 0x0008620008000100 */
[----:B------:R4:W1:Y:S01]  /*0cd0*/  SYNCS.EXCH.64 URZ, [UR9+0x138], UR12 ;  /* 0x0001380c09ff75b2 */ /* 0x0008620008000100 */
[----:B------:R4:W1:Y:S02]  /*0ce0*/  SYNCS.EXCH.64 URZ, [UR9+0x158], UR14 ;  /* 0x0001580e09ff75b2 */ /* 0x0008640008000100 */
[----:B----4-:R-:W-:Y:S01]  /*0cf0*/  NOP ;  /* 0x0000000000007918 */ /* 0x010fe20000000000 */
.L_x_14:
[----:B------:R-:W4:Y:S01]  /*0d00*/  SHFL.IDX PT, R0, R102, RZ, 0x1f ;  /* 0x00001fff66007589 */ /* 0x000f2200000e0000 */
[----:B------:R-:W-:Y:S01]  /*0d10*/  ISETP.NE.OR P1, PT, RZ, UR10, !P1 ;  /* 0x0000000aff007c0c */ /* 0x000fe2000cf25670 */
[----:B------:R-:W-:Y:S01]  /*0d20*/  NOP ;  /* 0x0000000000007918 */ /* 0x000fe20000000000 */
[----:B----4-:R-:W-:-:S13]  /*0d30*/  ISETP.NE.AND P0, PT, R0, 0x3, PT ;  /* 0x000000030000780c */ /* 0x010fda0003f05270 */
[----:B------:R-:W-:Y:S05]  /*0d40*/  @P0 BRA `(.L_x_15) ;  /* 0x0000000000340947 */ /* 0x000fea0003800000 */
[----:B--2---:R-:W-:Y:S01]  /*0d50*/  UMOV UR8, 0x400 ;  /* 0x0000040000087882 */ /* 0x004fe20000000000 */
[----:B------:R-:W-:Y:S01]  /*0d60*/  UMOV UR7, 0x20 ;  /* 0x0000002000077882 */ /* 0x000fe20000000000 */
[----:B------:R-:W-:Y:S02]  /*0d70*/  ULEA UR8, UR37, UR8, 0x18 ;  /* 0x0000000825087291 */ /* 0x000fe4000f8ec0ff */
[----:B---3--:R-:W-:-:S04]  /*0d80*/  UIADD3 UR12, UPT, UPT, -UR7, 0x100000, URZ ;  /* 0x00100000070c7890 */ /* 0x008fc8000fffe1ff */
[----:B------:R-:W-:Y:S02]  /*0d90*/  USHF.L.U32 UR13, UR12, 0xb, URZ ;  /* 0x0000000b0c0d7899 */ /* 0x000fe400080006ff */
[----:B------:R-:W-:Y:S01]  /*0da0*/  USHF.L.U32 UR12, UR12, 0x1, URZ ;  /* 0x000000010c0c7899 */ /* 0x000fe200080006ff */
[----:B------:R-:W-:Y:S01]  /*0db0*/  ELECT P0, URZ, PT ;  /* 0x0000000000ff782f */ /* 0x000fe20003800000 */
[----:B------:R-:W2:Y:S10]  /*0dc0*/  FENCE.VIEW.ASYNC.S ;  /* 0x00000000000073c6 */ /* 0x000eb40000000000 */
[----:B--2---:R4:W2:Y:S01]  /*0dd0*/  SYNCS.EXCH.64 URZ, [UR8+0x160], UR12 ;  /* 0x0001600c08ff75b2 */ /* 0x0048a20008000100 */
[----:B------:R4:W3:Y:S01]  /*0de0*/  SYNCS.EXCH.64 URZ, [UR8+0x170], UR12 ;  /* 0x0001700c08ff75b2 */ /* 0x0008e20008000100 */
[----:B------:R4:W1:Y:S01]  /*0df0*/  SYNCS.EXCH.64 URZ, [UR8+0x168], UR12 ;  /* 0x0001680c08ff75b2 */ /* 0x0008620008000100 */
[----:B------:R4:W1:Y:S02]  /*0e00*/  SYNCS.EXCH.64 URZ, [UR8+0x178], UR12 ;  /* 0x0001780c08ff75b2 */ /* 0x0008640008000100 */
[----:B----4-:R-:W-:Y:S01]  /*0e10*/  NOP ;  /* 0x0000000000007918 */ /* 0x010fe20000000000 */
.L_x_15:
[----:B------:R-:W-:Y:S01]  /*0e20*/  VOTEU.ALL UP1, P1 ;  /* 0x0000000000ff7886 */ /* 0x000fe20000820000 */
[----:B--2---:R-:W2:Y:S01]  /*0e30*/  LDCU UR8, c[0x0][0x36c] ;  /* 0x00006d80ff0877ac */ /* 0x004ea20008000800 */
[----:B------:R-:W-:Y:S01]  /*0e40*/  NOP ;  /* 0x0000000000007918 */ /* 0x000fe20000000000 */
[----:B------:R-:W-:Y:S01]  /*0e50*/  LOP3.LUT R10, R109, 0x1f, RZ, 0xc0, !PT ;  /* 0x0000001f6d0a7812 */ /* 0x000fe200078ec0ff */
[----:B---3--:R-:W-:Y:S01]  /*0e60*/  UMOV UR12, 0x20 ;  /* 0x00000020000c7882 */ /* 0x008fe20000000000 */
[----:B------:R-:W-:Y:S01]  /*0e70*/  @!UP1 UMOV UR7, 0x400 ;  /* 0x0000040000079882 */ /* 0x000fe20000000000 */
[----:B------:R-:W-:-:S04]  /*0e80*/  @!UP1 UIADD3 UR12, UPT, UPT, -UR12, 0x100000, URZ ;  /* 0x001000000c0c9890 */ /* 0x000fc8000fffe1ff */
[----:B------:R-:W-:Y:S02]  /*0e90*/  @!UP1 USHF.L.U32 UR13, UR12, 0xb, URZ ;  /* 0x0000000b0c0d9899 */ /* 0x000fe400080006ff */
[----:B------:R-:W-:Y:S02]  /*0ea0*/  @!UP1 USHF.L.U32 UR12, UR12, 0x1, URZ ;  /* 0x000000010c0c9899 */ /* 0x000fe400080006ff */
[----:B------:R-:W-:Y:S01]  /*0eb0*/  @!UP1 ULEA UR7, UR37, UR7, 0x18 ;  /* 0x0000000725079291 */ /* 0x000fe2000f8ec0ff */
[----:B------:R-:W-:Y:S01]  /*0ec0*/  VOTEU.ALL UP1, P1 ;  /* 0x0000000000ff7886 */ /* 0x000fe20000820000 */
[----:B------:R-:W-:Y:S01]  /*0ed0*/  UISETP.NE.AND UP4, UPT, UR10, URZ, UPT ;  /* 0x000000ff0a00728c */ /* 0x000fe2000bf85270 */
[----:B------:R-:W3:Y:S09]  /*0ee0*/  FENCE.VIEW.ASYNC.S ;  /* 0x00000000000073c6 */ /* 0x000ef20000000000 */
[----:B---3--:R3:W4:Y:S01]  /*0ef0*/  @!UP1 SYNCS.EXCH.64 URZ, [UR7+0x180], UR12 ;  /* 0x0001800c07ff95b2 */ /* 0x0087220008000100 */
[----:B--2---:R-:W-:-:S09]  /*0f00*/  UISETP.EQ.U32.AND UP1, UPT, UR8, 0x1, UPT ;  /* 0x000000010800788c */ /* 0x004fd2000bf22070 */
[----:B------:R-:W-:Y:S05]  /*0f10*/  BRA.U !UP1, `(.L_x_16) ;  /* 0x0000000109087547 */ /* 0x000fea000b800000 */
[----:B-1--4-:R-:W-:Y:S01]  /*0f20*/  UCGABAR_ARV ;  /* 0x00000000000079c7 */ /* 0x012fe20008000000 */
[----:B------:R-:W-:Y:S05]  /*0f30*/  BRA `(.L_x_17) ;  /* 0x0000000000047947 */ /* 0x000fea0003800000 */
.L_x_16:
[----:B-1--4-:R-:W-:Y:S01]  /*0f40*/  NOP ;  /* 0x0000000000007918 */ /* 0x012fe20000000000 */
.L_x_17:
[----:B------:R-:W1:Y:S01]  /*0f50*/  S2R R11, SR_CTAID.X ;  /* 0x00000000000b7919 */ /* 0x000e620000002500 */
[----:B------:R-:W-:-:S05]  /*0f60*/  CS2R.32 R96, SR_CgaSize ;  /* 0x0000000000607805 */ /* 0x000fca0000008a00 */
[----:B------:R-:W-:-:S05]  /*0f70*/  IMAD R96, R96, -0xa0, RZ ;  /* 0xffffff6060607824 */ /* 0x000fca00078e02ff */
[----:B------:R-:W-:-:S14]  /*0f80*/  R2UR UR8, R96 ;  /* 0x00000000600872ca */ /* 0x000fdc00000e0000 */
[----:B------:R-:W2:Y:S01]  /*0f90*/  LDCU UR8, c[0x0][UR8+0x2b0] ;  /* 0x00005600080877ac */ /* 0x000ea20008000800 */
[----:B------:R-:W-:-:S05]  /*0fa0*/  CS2R.32 R0, SR_CgaSize ;  /* 0x0000000000007805 */ /* 0x000fca0000008a00 */
[----:B------:R-:W-:-:S06]  /*0fb0*/  IMAD R0, R0, -0xa0, RZ ;  /* 0xffffff6000007824 */ /* 0x000fcc00078e02ff */
[----:B------:R-:W4:Y:S01]  /*0fc0*/  LDC R0, c[0x0][R0+0x2a0] ;  /* 0x0000a80000007b82 */ /* 0x000f220000000800 */
[----:B------:R-:W-:Y:S01]  /*0fd0*/  PRMT R8, RZ, 0x7610, R8 ;  /* 0x00007610ff087816 */ /* 0x000fe20000000008 */
[----:B------:R-:W2:Y:S01]  /*0fe0*/  S2R R20, SR_CTAID.Y ;  /* 0x0000000000147919 */ /* 0x000ea20000002600 */
[----:B------:R-:W-:-:S05]  /*0ff0*/  CS2R.32 R96, SR_CgaSize ;  /* 0x0000000000607805 */ /* 0x000fca0000008a00 */
[----:B------:R-:W-:-:S05]  /*1000*/  IMAD R96, R96, -0xa0, RZ ;  /* 0xffffff6060607824 */ /* 0x000fca00078e02ff */
[----:B---3--:R-:W-:-:S14]  /*1010*/  R2UR UR7, R96 ;  /* 0x00000000600772ca */ /* 0x008fdc00000e0000 */
[----:B------:R-:W3:Y:S01]  /*1020*/  LDCU UR7, c[0x0][UR7+0x2b4] ;  /* 0x00005680070777ac */ /* 0x000ee20008000800 */
[----:B------:R-:W-:Y:S01]  /*1030*/  UISETP.NE.AND UP2, UPT, UR10, 0x2, UPT ;  /* 0x000000020a00788c */ /* 0x000fe2000bf45270 */
[----:B------:R-:W2:Y:S01]  /*1040*/  LDC R9, c[0x0][0xb24] ;  /* 0x0002c900ff097b82 */ /* 0x000ea20000000800 */
[----:B------:R-:W-:-:S05]  /*1050*/  CS2R.32 R94, SR_CgaSize ;  /* 0x00000000005e7805 */ /* 0x000fca0000008a00 */
[----:B------:R-:W-:-:S06]  /*1060*/  IMAD R94, R94, -0xa0, RZ ;  /* 0xffffff605e5e7824 */ /* 0x000fcc00078e02ff */
[----:B------:R-:W4:Y:S08]  /*1070*/  LDC R94, c[0x0][R94+0x2a4] ;  /* 0x0000a9005e5e7b82 */ /* 0x000f300000000800 */
[----:B------:R-:W4:Y:S01]  /*1080*/  LDC R40, c[0x0][0xb24] ;  /* 0x0002c900ff287b82 */ /* 0x000f220000000800 */
[----:B-1----:R-:W-:Y:S01]  /*1090*/  I2FP.F32.U32 R4, R11 ;  /* 0x0000000b00047245 */ /* 0x002fe20000201000 */
[----:B------:R-:W-:-:S06]  /*10a0*/  IMAD.MOV.U32 R21, RZ, RZ, R11 ;  /* 0x000000ffff157224 */ /* 0x000fcc00078e000b */
[----:B------:R-:W1:Y:S01]  /*10b0*/  S2UR UR36, SR_CTAID.Z ;  /* 0x00000000002479c3 */ /* 0x000e620000002700 */
[----:B--2---:R-:W-:Y:S02]  /*10c0*/  ISETP.GE.AND P0, PT, R9, 0x1, PT ;  /* 0x000000010900780c */ /* 0x004fe40003f06270 */
[----:B------:R-:W-:Y:S01]  /*10d0*/  I2FP.F32.U32 R2, R20 ;  /* 0x0000001400027245 */ /* 0x000fe20000201000 */
[----:B------:R-:W-:-:S04]  /*10e0*/  FMUL R4, R4, UR8 ;  /* 0x0000000804047c20 */ /* 0x000fc80008400000 */
[----:B---3--:R-:W-:Y:S01]  /*10f0*/  FMUL R2, R2, UR7 ;  /* 0x0000000702027c20 */ /* 0x008fe20008400000 */
[----:B------:R-:W2:Y:S01]  /*1100*/  F2I.U32.TRUNC.NTZ R96, R4 ;  /* 0x0000000400607305 */ /* 0x000ea2000020f000 */
[----:B------:R-:W3:Y:S07]  /*1110*/  LDCU UR7, c[0x0][0xb30] ;  /* 0x00016600ff0777ac */ /* 0x000eee0008000800 */
[----:B------:R-:W1:Y:S01]  /*1120*/  F2I.U32.TRUNC.NTZ R3, R2 ;  /* 0x0000000200037305 */ /* 0x000e62000020f000 */
[----:B--2---:R-:W-:-:S04]  /*1130*/  IMAD.MOV R96, RZ, RZ, -R96 ;  /* 0x000000ffff607224 */ /* 0x004fc800078e0a60 */
[----:B----4-:R-:W-:Y:S01]  /*1140*/  IMAD R96, R0, R96, R11 ;  /* 0x0000006000607224 */ /* 0x010fe200078e020b */
[----:B------:R-:W-:Y:S01]  /*1150*/  PRMT R0, RZ, 0x7610, R0 ;  /* 0x00007610ff007816 */ /* 0x000fe20000000000 */
[----:B---3--:R-:W-:Y:S01]  /*1160*/  UISETP.NE.AND UP3, UPT, UR7, 0x1, UPT ;  /* 0x000000010700788c */ /* 0x008fe2000bf65270 */
[----:B-1----:R-:W-:-:S05]  /*1170*/  IADD3 R3, PT, PT, -R3, RZ, RZ ;  /* 0x000000ff03037210 */ /* 0x002fca0007ffe1ff */
[----:B------:R-:W-:Y:S01]  /*1180*/  IMAD R94, R94, R3, R20 ;  /* 0x000000035e5e7224 */ /* 0x000fe200078e0214 */
[----:B------:R-:W-:Y:S06]  /*1190*/  BRA.U UP4, `(.L_x_18) ;  /* 0x0000000104247547 */ /* 0x000fec000b800000 */
[----:B------:R-:W-:Y:S01]  /*11a0*/  ISETP.NE.AND P1, PT, R94, RZ, PT ;  /* 0x000000ff5e00720c */ /* 0x000fe20003f25270 */
[----:B------:R-:W-:Y:S01]  /*11b0*/  IMAD.MOV.U32 R0, RZ, RZ, 0x3 ;  /* 0x00000003ff007424 */ /* 0x000fe200078e00ff */
[C---:B------:R-:W-:Y:S02]  /*11c0*/  LOP3.LUT R3, R96.reuse, 0xfffffffe, RZ, 0xc0, !PT ;  /* 0xfffffffe60037812 */ /* 0x040fe400078ec0ff */
[----:B------:R-:W-:Y:S02]  /*11d0*/  ISETP.LT.U32.OR P1, PT, R96, 0x2, !P1 ;  /* 0x000000026000780c */ /* 0x000fe40004f21470 */
[----:B------:R-:W-:Y:S02]  /*11e0*/  SHF.L.U32 R0, R0, R3, RZ ;  /* 0x0000000300007219 */ /* 0x000fe400000006ff */
[----:B------:R-:W-:Y:S02]  /*11f0*/  SEL R5, RZ, 0x1, !P1 ;  /* 0x00000001ff057807 */ /* 0x000fe40004800000 */
[----:B------:R-:W-:-:S05]  /*1200*/  SEL R2, RZ, 0x2, !P1 ;  /* 0x00000002ff027807 */ /* 0x000fca0004800000 */
[----:B------:R-:W-:-:S05]  /*1210*/  IMAD.IADD R2, R5, 0x1, R2 ;  /* 0x0000000105027824 */ /* 0x000fca00078e0202 */
[----:B------:R-:W-:Y:S02]  /*1220*/  PRMT R8, R2, 0x7610, R8 ;  /* 0x0000761002087816 */ /* 0x000fe40000000008 */
.L_x_18:
[----:B------:R-:W-:Y:S05]  /*1230*/  @!P0 BRA `(.L_x_19) ;  /* 0x0000000000b88947 */ /* 0x000fea0003800000 */
[----:B------:R-:W1:Y:S01]  /*1240*/  LDC.64 R4, c[0x0][0xb18] ;  /* 0x0002c600ff047b82 */ /* 0x000e620000000a00 */
[----:B------:R-:W-:-:S07]  /*1250*/  ISETP.NE.AND P0, PT, R9, 0x1, PT ;  /* 0x000000010900780c */ /* 0x000fce0003f05270 */
[----:B------:R-:W2:Y:S08]  /*1260*/  LDC R14, c[0x0][0xb0c] ;  /* 0x0002c300ff0e7b82 */ /* 0x000eb00000000800 */
[----:B------:R-:W3:Y:S08]  /*1270*/  LDC R13, c[0x0][0x370] ;  /* 0x0000dc00ff0d7b82 */ /* 0x000ef00000000800 */
[----:B------:R-:W4:Y:S01]  /*1280*/  LDC R16, c[0x0][0x374] ;  /* 0x0000dd00ff107b82 */ /* 0x000f220000000800 */
[----:B-1----:R-:W-:-:S07]  /*1290*/  ISETP.NE.AND P1, PT, R4, 0x1, PT ;  /* 0x000000010400780c */ /* 0x002fce0003f25270 */
[----:B------:R-:W3:Y:S01]  /*12a0*/  LDC.64 R6, c[0x0][0xb10] ;  /* 0x0002c400ff067b82 */ /* 0x000ee20000000a00 */
[----:B--2---:R-:W-:-:S07]  /*12b0*/  ISETP.NE.AND P2, PT, R14, 0x1, PT ;  /* 0x000000010e00780c */ /* 0x004fce0003f45270 */
[----:B------:R-:W1:Y:S08]  /*12c0*/  LDC R12, c[0x0][0xb20] ;  /* 0x0002c800ff0c7b82 */ /* 0x000e700000000800 */
[----:B------:R-:W2:Y:S01]  /*12d0*/  LDC.64 R2, c[0x0][0xb28] ;  /* 0x0002ca00ff027b82 */ /* 0x000ea20000000a00 */
[----:B----4-:R-:W-:-:S04]  /*12e0*/  IMAD.HI.U32 R15, R16, R5, RZ ;  /* 0x00000005100f7227 */ /* 0x010fc800078e00ff */
[----:B------:R-:W-:-:S04]  /*12f0*/  IMAD.HI.U32 R5, R20, R5, RZ ;  /* 0x0000000514057227 */ /* 0x000fc800078e00ff */
[----:B---3--:R-:W-:-:S04]  /*1300*/  IMAD.HI.U32 R18, R13, R6, RZ ;  /* 0x000000060d127227 */ /* 0x008fc800078e00ff */
[C---:B------:R-:W-:Y:S01]  /*1310*/  IMAD.HI.U32 R22, R11.reuse, R6, RZ ;  /* 0x000000060b167227 */ /* 0x040fe200078e00ff */
[-C--:B------:R-:W-:Y:S02]  /*1320*/  @P2 SHF.R.U32.HI R13, RZ, R7.reuse, R18 ;  /* 0x00000007ff0d2219 */ /* 0x080fe40000011612 */
[-C--:B-1----:R-:W-:Y:S02]  /*1330*/  @P1 SHF.R.U32.HI R16, RZ, R12.reuse, R15 ;  /* 0x0000000cff101219 */ /* 0x082fe4000001160f */
[----:B------:R-:W-:Y:S02]  /*1340*/  SHF.R.U32.HI R5, RZ, R12, R5 ;  /* 0x0000000cff057219 */ /* 0x000fe40000011605 */
[----:B------:R-:W-:Y:S02]  /*1350*/  SHF.R.U32.HI R22, RZ, R7, R22 ;  /* 0x00000007ff167219 */ /* 0x000fe40000011616 */
[----:B------:R-:W-:Y:S01]  /*1360*/  SEL R5, R20, R5, !P1 ;  /* 0x0000000514057207 */ /* 0x000fe20004800000 */
[----:B--2---:R-:W-:Y:S01]  /*1370*/  IMAD.HI.U32 R18, R16, R2, RZ ;  /* 0x0000000210127227 */ /* 0x004fe200078e00ff */
[----:B------:R-:W-:-:S02]  /*1380*/  SEL R21, R11, R22, !P2 ;  /* 0x000000160b157207 */ /* 0x000fc40005000000 */
[----:B------:R-:W-:Y:S01]  /*1390*/  IADD3 R7, PT, PT, -R5, RZ, RZ ;  /* 0x000000ff05077210 */ /* 0x000fe20007ffe1ff */
[----:B------:R-:W-:Y:S01]  /*13a0*/  IMAD.HI.U32 R6, R13, R2, RZ ;  /* 0x000000020d067227 */ /* 0x000fe200078e00ff */
[----:B------:R-:W-:-:S03]  /*13b0*/  @P0 SHF.R.U32.HI R16, RZ, R3, R18 ;  /* 0x00000003ff100219 */ /* 0x000fc60000011612 */
[----:B------:R-:W-:Y:S01]  /*13c0*/  IMAD R7, R4, R7, R20 ;  /* 0x0000000704077224 */ /* 0x000fe200078e0214 */
[----:B------:R-:W-:Y:S01]  /*13d0*/  @P0 SHF.R.U32.HI R13, RZ, R3, R6 ;  /* 0x00000003ff0d0219 */ /* 0x000fe20000011606 */
[----:B------:R-:W-:-:S04]  /*13e0*/  IMAD R16, R16, R9, RZ ;  /* 0x0000000910107224 */ /* 0x000fc800078e02ff */
[----:B------:R-:W-:Y:S01]  /*13f0*/  IMAD R6, R13, R9, RZ ;  /* 0x000000090d067224 */ /* 0x000fe200078e02ff */
[----:B------:R-:W-:-:S04]  /*1400*/  ISETP.GE.AND P1, PT, R5, R16, PT ;  /* 0x000000100500720c */ /* 0x000fc80003f26270 */
[----:B------:R-:W-:Y:S01]  /*1410*/  ISETP.GE.OR P1, PT, R21, R6, P1 ;  /* 0x000000061500720c */ /* 0x000fe20000f26670 */
[----:B------:R-:W-:-:S05]  /*1420*/  IMAD.HI.U32 R6, R5, R2, RZ ;  /* 0x0000000205067227 */ /* 0x000fca00078e00ff */
[----:B------:R-:W-:-:S04]  /*1430*/  SHF.R.U32.HI R6, RZ, R3, R6 ;  /* 0x00000003ff067219 */ /* 0x000fc80000011606 */
[----:B------:R-:W-:-:S03]  /*1440*/  SEL R6, R5, R6, !P0 ;  /* 0x0000000605067207 */ /* 0x000fc60004000000 */
[----:B------:R-:W-:Y:S01]  /*1450*/  @!P1 IMAD.HI.U32 R12, R21, R2, RZ ;  /* 0x00000002150c9227 */ /* 0x000fe200078e00ff */
[----:B------:R-:W-:-:S04]  /*1460*/  IADD3 R2, PT, PT, -R6, RZ, RZ ;  /* 0x000000ff06027210 */ /* 0x000fc80007ffe1ff */
[----:B------:R-:W-:Y:S01]  /*1470*/  @!P1 SHF.R.U32.HI R12, RZ, R3, R12 ;  /* 0x00000003ff0c9219 */ /* 0x000fe2000001160c */
[----:B------:R-:W-:-:S03]  /*1480*/  IMAD R2, R9, R2, R5 ;  /* 0x0000000209027224 */ /* 0x000fc600078e0205 */
[----:B------:R-:W-:-:S05]  /*1490*/  @!P1 SEL R3, R21, R12, !P0 ;  /* 0x0000000c15039207 */ /* 0x000fca0004000000 */
[--C-:B------:R-:W-:Y:S02]  /*14a0*/  @!P1 IMAD.IADD R6, R6, 0x1, -R3.reuse ;  /* 0x0000000106069824 */ /* 0x100fe400078e0a03 */
[----:B------:R-:W-:Y:S01]  /*14b0*/  @!P1 IMAD R3, R2, R13, R3 ;  /* 0x0000000d02039224 */ /* 0x000fe200078e0203 */
[----:B------:R-:W-:Y:S01]  /*14c0*/  IADD3 R2, PT, PT, -R21, RZ, RZ ;  /* 0x000000ff15027210 */ /* 0x000fe20007ffe1ff */
[----:B------:R-:W-:Y:S02]  /*14d0*/  @!P1 IMAD R5, R6, R9, R21 ;  /* 0x0000000906059224 */ /* 0x000fe400078e0215 */
[----:B------:R-:W-:Y:S02]  /*14e0*/  @!P1 IMAD.MOV.U32 R21, RZ, RZ, R3 ;  /* 0x000000ffff159224 */ /* 0x000fe400078e0003 */
[----:B------:R-:W-:Y:S02]  /*14f0*/  IMAD R2, R14, R2, R11 ;  /* 0x000000020e027224 */ /* 0x000fe400078e020b */
[----:B------:R-:W-:-:S02]  /*1500*/  IMAD R20, R5, R4, R7 ;  /* 0x0000000405147224 */ /* 0x000fc400078e0207 */
[----:B------:R-:W-:Y:S02]  /*1510*/  IMAD R21, R21, R14, R2 ;  /* 0x0000000e15157224 */ /* 0x000fe400078e0202 */
.L_x_19:
[----:B------:R-:W-:Y:S05]  /*1520*/  BRA.U UP3, `(.L_x_20) ;  /* 0x0000000103407547 */ /* 0x000fea000b800000 */
[----:B------:R-:W1:Y:S08]  /*1530*/  LDC.64 R4, c[0x0][0xb10] ;  /* 0x0002c400ff047b82 */ /* 0x000e700000000a00 */
[----:B------:R-:W2:Y:S08]  /*1540*/  LDC.64 R2, c[0x0][0xb18] ;  /* 0x0002c600ff027b82 */ /* 0x000eb00000000a00 */
[----:B------:R-:W3:Y:S08]  /*1550*/  LDC R6, c[0x0][0xb20] ;  /* 0x0002c800ff067b82 */ /* 0x000ef00000000800 */
[----:B------:R-:W4:Y:S01]  /*1560*/  LDC R12, c[0x0][0xb0c] ;  /* 0x0002c300ff0c7b82 */ /* 0x000f220000000800 */
[----:B-1----:R-:W-:-:S05]  /*1570*/  IMAD.HI.U32 R4, R21, R4, RZ ;  /* 0x0000000415047227 */ /* 0x002fca00078e00ff */
[----:B------:R-:W-:Y:S01]  /*1580*/  SHF.R.U32.HI R4, RZ, R5, R4 ;  /* 0x00000005ff047219 */ /* 0x000fe20000011604 */
[----:B--2---:R-:W-:Y:S01]  /*1590*/  IMAD.HI.U32 R3, R20, R3, RZ ;  /* 0x0000000314037227 */ /* 0x004fe200078e00ff */
[----:B------:R-:W-:-:S04]  /*15a0*/  ISETP.NE.AND P0, PT, R2, 0x1, PT ;  /* 0x000000010200780c */ /* 0x000fc80003f05270 */
[----:B---3--:R-:W-:-:S04]  /*15b0*/  SHF.R.U32.HI R3, RZ, R6, R3 ;  /* 0x00000006ff037219 */ /* 0x008fc80000011603 */
[----:B------:R-:W-:Y:S02]  /*15c0*/  SEL R3, R20, R3, !P0 ;  /* 0x0000000314037207 */ /* 0x000fe40004000000 */
[----:B----4-:R-:W-:-:S04]  /*15d0*/  ISETP.NE.AND P1, PT, R12, 0x1, PT ;  /* 0x000000010c00780c */ /* 0x010fc80003f25270 */
[----:B------:R-:W-:-:S05]  /*15e0*/  SEL R6, R21, R4, !P1 ;  /* 0x0000000415067207 */ /* 0x000fca0004800000 */
[----:B------:R-:W-:Y:S02]  /*15f0*/  IMAD.IADD R4, R3, 0x1, -R6 ;  /* 0x0000000103047824 */ /* 0x000fe400078e0a06 */
[----:B------:R-:W-:Y:S02]  /*1600*/  IMAD.IADD R3, R6, 0x1, -R3 ;  /* 0x0000000106037824 */ /* 0x000fe400078e0a03 */
[----:B------:R-:W-:Y:S02]  /*1610*/  IMAD R21, R4, R12, R21 ;  /* 0x0000000c04157224 */ /* 0x000fe400078e0215 */
[----:B------:R-:W-:Y:S02]  /*1620*/  IMAD R20, R3, R2, R20 ;  /* 0x0000000203147224 */ /* 0x000fe400078e0214 */
.L_x_20:
[----:B------:R-:W-:Y:S05]  /*1630*/  BRA.U !UP1, `(.L_x_21) ;  /* 0x00000001090c7547 */ /* 0x000fea000b800000 */
[----:B------:R-:W-:Y:S01]  /*1640*/  UCGABAR_WAIT ;  /* 0x0000000000007dc7 */ /* 0x000fe20008000000 */
[----:B------:R-:W-:Y:S01]  /*1650*/  CCTL.IVALL ;  /* 0x00000000ff00798f */ /* 0x000fe20002000000 */
[----:B------:R-:W-:Y:S05]  /*1660*/  BRA `(.L_x_22) ;  /* 0x0000000000047947 */ /* 0x000fea0003800000 */
.L_x_21:
[----:B------:R-:W-:Y:S06]  /*1670*/  BAR.SYNC.DEFER_BLOCKING 0x0 ;  /* 0x0000000000007b1d */ /* 0x000fec0000010000 */
.L_x_22:
[----:B------:R-:W-:Y:S05]  /*1680*/  BRA.U UP2, `(.L_x_23) ;  /* 0x0000001502ec7547 */ /* 0x000fea000b800000 */
[----:B------:R-:W1:Y:S01]  /*1690*/  LDCU UR4, c[0x0][0x38c] ;  /* 0x00007180ff0477ac */ /* 0x000e620008000800 */
[----:B------:R-:W2:Y:S01]  /*16a0*/  LDC R9, c[0x0][0x370] ;  /* 0x0000dc00ff097b82 */ /* 0x000ea20000000800 */
[----:B------:R-:W-:Y:S01]  /*16b0*/  IMAD.SHL.U32 R16, R11, 0x40, RZ ;  /* 0x000000400b107824 */ /* 0x000fe200078e00ff */
[----:B------:R-:W-:Y:S01]  /*16c0*/  PLOP3.LUT P1, PT, PT, PT, UP5, 0x80, 0x8 ;  /* 0x000000000008781c */ /* 0x000fe20003f2f058 */
[----:B------:R-:W-:Y:S01]  /*16d0*/  HFMA2 R12, -RZ, RZ, 0, 0 ;  /* 0x00000000ff0c7431 */ /* 0x000fe200000001ff */
[----:B------:R-:W-:Y:S01]  /*16e0*/  UISETP.NE.AND UP1, UPT, UR10, URZ, UPT ;  /* 0x000000ff0a00728c */ /* 0x000fe2000bf25270 */
[----:B------:R-:W-:Y:S01]  /*16f0*/  ISETP.NE.AND P4, PT, R10, RZ, P5 ;  /* 0x000000ff0a00720c */ /* 0x000fe20002f85270 */
[----:B------:R-:W-:Y:S01]  /*1700*/  IMAD.MOV.U32 R15, RZ, RZ, 0x1 ;  /* 0x00000001ff0f7424 */ /* 0x000fe200078e00ff */
[----:B------:R-:W-:Y:S01]  /*1710*/  PLOP3.LUT P1, PT, P1, PT, PT, 0x8, 0x80 ;  /* 0x000000000080781c */ /* 0x000fe20000f2e170 */
[----:B------:R-:W3:Y:S01]  /*1720*/  LDC R0, c[0x0][0x374] ;  /* 0x0000dd00ff007b82 */ /* 0x000ee20000000800 */
[----:B------:R-:W-:Y:S01]  /*1730*/  IMAD.MOV.U32 R14, RZ, RZ, RZ ;  /* 0x000000ffff0e7224 */ /* 0x000fe200078e00ff */
[----:B------:R-:W-:Y:S01]  /*1740*/  MOV R8, 0x1 ;  /* 0x0000000100087802 */ /* 0x000fe20000000f00 */
[----:B------:R-:W-:Y:S01]  /*1750*/  IMAD.MOV.U32 R10, RZ, RZ, RZ ;  /* 0x000000ffff0a7224 */ /* 0x000fe200078e00ff */
[----:B------:R-:W-:Y:S01]  /*1760*/  LOP3.LUT R16, R16, 0x40, RZ, 0xc0, !PT ;  /* 0x0000004010107812 */ /* 0x000fe200078ec0ff */
[----:B------:R-:W4:Y:S01]  /*1770*/  LDCU.64 UR14, c[0x0][0x348] ;  /* 0x00006900ff0e77ac */ /* 0x000f220008000a00 */
[----:B-1----:R-:W-:-:S02]  /*1780*/  UIADD3 UR5, UPT, UPT, UR4, 0x7f, URZ ;  /* 0x0000007f04057890 */ /* 0x002fc4000fffe0ff */
[----:B------:R-:W-:Y:S02]  /*1790*/  USEL UR22, UR6, 0x2, UP1 ;  /* 0x0000000206167887 */ /* 0x000fe40008800000 */
[----:B------:R-:W-:Y:S01]  /*17a0*/  USHF.R.S32.HI UR7, URZ, 0x1f, UR5 ;  /* 0x0000001fff077899 */ /* 0x000fe20008011405 */
[----:B------:R-:W-:-:S03]  /*17b0*/  UMOV UR23, URZ ;  /* 0x000000ff00177c82 */ /* 0x000fc60008000000 */
[----:B------:R-:W-:Y:S02]  /*17c0*/  ULEA.HI UR7, UR7, UR5, URZ, 0x7 ;  /* 0x0000000507077291 */ /* 0x000fe4000f8f38ff */
[----:B------:R-:W-:Y:S02]  /*17d0*/  UIADD3 UR5, UPT, UPT, UR4, -0x1, URZ ;  /* 0xffffffff04057890 */ /* 0x000fe4000fffe0ff */
[----:B------:R-:W-:Y:S02]  /*17e0*/  USHF.R.S32.HI UR7, URZ, 0x7, UR7 ;  /* 0x00000007ff077899 */ /* 0x000fe40008011407 */
[----:B------:R-:W-:Y:S02]  /*17f0*/  UISETP.GE.U32.AND UP2, UPT, UR5, -0xff, UPT ;  /* 0xffffff010500788c */ /* 0x000fe4000bf46070 */
[----:B------:R-:W-:Y:S02]  /*1800*/  UISETP.LT.U32.AND UP0, UPT, UR7, 0xd, UPT ;  /* 0x0000000d0700788c */ /* 0x000fe4000bf01070 */
[----:B------:R-:W-:-:S02]  /*1810*/  UIADD3 UR4, UPT, UPT, UR4, 0xfe, URZ ;  /* 0x000000fe04047890 */ /* 0x000fc4000fffe0ff */
[----:B------:R-:W-:-:S04]  /*1820*/  USEL UR5, UR7, 0xd, UP0 ;  /* 0x0000000d07057887 */ /* 0x000fc80008000000 */
[----:B------:R-:W-:Y:S02]  /*1830*/  UIADD3 UR21, UPT, UPT, UR5, -0x1, URZ ;  /* 0xffffffff05157890 */ /* 0x000fe4000fffe0ff */
[----:B------:R-:W-:Y:S02]  /*1840*/  @UP2 UIADD3 UR21, UPT, UPT, UR5, URZ, URZ ;  /* 0x000000ff05152290 */ /* 0x000fe4000fffe0ff */
[----:B------:R-:W-:Y:S02]  /*1850*/  UIADD3 UR24, UPT, UPT, UR7, -UR5, URZ ;  /* 0x8000000507187290 */ /* 0x000fe4000fffe0ff */
[----:B------:R-:W-:Y:S02]  /*1860*/  UIADD3 UR13, UPT, UPT, UR21, 0x1, URZ ;  /* 0x00000001150d7890 */ /* 0x000fe4000fffe0ff */
[----:B--2-4-:R-:W-:-:S12]  /*1870*/  UIADD3 UR21, UPT, UPT, -UR21, URZ, URZ ;  /* 0x000000ff15157290 */ /* 0x014fd8000fffe1ff */
.L_x_43:
[----:B------:R-:W-:Y:S01]  /*1880*/  UISETP.NE.AND UP0, UPT, UR37, URZ, UPT ;  /* 0x000000ff2500728c */ /* 0x000fe2000bf05270 */
[----:B------:R-:W1:Y:S08]  /*1890*/  S2UR UR37, SR_CgaCtaId ;  /* 0x00000000002579c3 */ /* 0x000e700000008800 */
[----:B------:R-:W-:Y:S05]  /*18a0*/  BRA.U UP0, `(.L_x_24) ;  /* 0x0000000100347547 */ /* 0x000fea000b800000 */
[----:B------:R-:W2:Y:S01]  /*18b0*/  S2R R2, SR_CgaCtaId ;  /* 0x0000000000027919 */ /* 0x000ea20000008800 */
[----:B------:R-:W-:-:S04]  /*18c0*/  MOV R3, 0x400 ;  /* 0x0000040000037802 */ /* 0x000fc80000000f00 */
[----:B--2---:R-:W-:Y:S02]  /*18d0*/  LEA R3, R2, R3, 0x18 ;  /* 0x0000000302037211 */ /* 0x004fe400078ec0ff */
[----:B------:R-:W-:-:S03]  /*18e0*/  SHF.L.U32 R2, R8, 0x1f, RZ ;  /* 0x0000001f08027819 */ /* 0x000fc600000006ff */
[----:B------:R-:W-:-:S04]  /*18f0*/  IMAD R3, R10, 0x8, R3 ;  /* 0x000000080a037824 */ /* 0x000fc800078e0203 */
[----:B------:R-:W2:Y:S02]  /*1900*/  SYNCS.PHASECHK.TRANS64.TRYWAIT P0, [R3+URZ+0x170], R2 ;  /* 0x00017002030075a7 */ /* 0x000ea400080011ff */
[----:B--2---:R-:W-:Y:S05]  /*1910*/  @!P0 BRA `(.L_x_25) ;  /* 0x0000006400c88947 */ /* 0x004fea0003800000 */
.L_x_133:
[----:B------:R-:W-:Y:S01]  /*1920*/  VIADD R10, R10, 0x1 ;  /* 0x000000010a0a7836 */ /* 0x000fe20000000000 */
[----:B------:R2:W-:Y:S04]  /*1930*/  SYNCS.ARRIVE.TRANS64.A1T0 RZ, [R3+URZ+0x160], RZ ;  /* 0x000160ff03ff79a7 */ /* 0x0005e800081000ff */
[----:B------:R-:W-:-:S04]  /*1940*/  ISETP.NE.AND P0, PT, R10, 0x2, PT ;  /* 0x000000020a00780c */ /* 0x000fc80003f05270 */
[----:B------:R-:W-:Y:S02]  /*1950*/  SEL R10, R10, RZ, P0 ;  /* 0x000000ff0a0a7207 */ /* 0x000fe40000000000 */
[----:B--2---:R-:W-:-:S04]  /*1960*/  SEL R3, RZ, 0x1, P0 ;  /* 0x00000001ff037807 */ /* 0x004fc80000000000 */
[----:B------:R-:W-:-:S07]  /*1970*/  LOP3.LUT R8, R8, R3, RZ, 0x3c, !PT ;  /* 0x0000000308087212 */ /* 0x000fce00078e3cff */
.L_x_24:
[----:B------:R-:W-:Y:S01]  /*1980*/  UMOV UR6, 0x400 ;  /* 0x0000040000067882 */ /* 0x000fe20000000000 */
[----:B------:R-:W-:Y:S01]  /*1990*/  LEA.HI R3, R21, R21, RZ, 0x1 ;  /* 0x0000001515037211 */ /* 0x000fe200078f08ff */
[----:B-1----:R-:W-:Y:S01]  /*19a0*/  ULEA UR6, UR37, UR6, 0x18 ;  /* 0x0000000625067291 */ /* 0x002fe2000f8ec0ff */
[----:B------:R-:W-:Y:S01]  /*19b0*/  SHF.L.U32 R2, R15, 0x1f, RZ ;  /* 0x0000001f0f027819 */ /* 0x000fe200000006ff */
[----:B------:R-:W-:Y:S01]  /*19c0*/  UISETP.GE.U32.AND UP0, UPT, UR4, 0xff, UPT ;  /* 0x000000ff0400788c */ /* 0x000fe2000bf06070 */
[C---:B------:R-:W-:Y:S01]  /*19d0*/  R2UR UR9, R16.reuse ;  /* 0x00000000100972ca */ /* 0x040fe200000e0000 */
[----:B------:R-:W-:Y:S01]  /*19e0*/  ULEA UR8, UR23, UR6, 0x3 ;  /* 0x0000000617087291 */ /* 0x000fe2000f8e18ff */
[----:B------:R-:W-:Y:S01]  /*19f0*/  IMAD.SHL.U32 R3, R3, 0x40, RZ ;  /* 0x0000004003037824 */ /* 0x000fe200078e00ff */
[----:B------:R-:W-:Y:S01]  /*1a00*/  R2UR UR11, R16 ;  /* 0x00000000100b72ca */ /* 0x000fe200000e0000 */
[----:B------:R-:W-:-:S03]  /*1a10*/  UMOV UR25, URZ ;  /* 0x000000ff00197c82 */ /* 0x000fc60008000000 */
[----:B------:R-:W-:-:S03]  /*1a20*/  R2UR UR35, R3 ;  /* 0x00000000032372ca */ /* 0x000fc600000e0000 */
[----:B------:R1:W2:Y:S01]  /*1a30*/  SYNCS.PHASECHK.TRANS64.TRYWAIT P0, [UR8+0x68], R2 ;  /* 0x00006802ff0075a7 */ /* 0x0002a20008001108 */
[----:B------:R-:W-:-:S09]  /*1a40*/  R2UR UR8, R20 ;  /* 0x00000000140872ca */ /* 0x000fd200000e0000 */
[----:B------:R-:W-:-:S04]  /*1a50*/  ULOP3.LUT UR35, UR9, 0xffffff80, UR35, 0xf8, !UPT ;  /* 0xffffff8009237892 */ /* 0x000fc8000f8ef823 */
[----:B------:R-:W-:Y:S01]  /*1a60*/  ULEA UR11, UR8, UR11, 0x7 ;  /* 0x0000000b080b7291 */ /* 0x000fe2000f8e38ff */
[----:B------:R-:W-:Y:S11]  /*1a70*/  BRA.U !UP0, `(.L_x_26) ;  /* 0x0000000108bc7547 */ /* 0x000ff6000b800000 */
[----:B------:R-:W-:Y:S01]  /*1a80*/  UMOV UR16, UR21 ;  /* 0x0000001500107c82 */ /* 0x000fe20008000000 */
[----:B------:R-:W-:Y:S01]  /*1a90*/  UMOV UR17, UR23 ;  /* 0x0000001700117c82 */ /* 0x000fe20008000000 */
[----:B------:R-:W-:-:S05]  /*1aa0*/  UMOV UR34, URZ ;  /* 0x000000ff00227c82 */ /* 0x000fca0008000000 */
.L_x_32:
[----:B------:R-:W-:Y:S01]  /*1ab0*/  ULEA UR33, UR17, UR6, 0x3 ;  /* 0x0000000611217291 */ /* 0x000fe2000f8e18ff */
[----:B------:R-:W-:Y:S01]  /*1ac0*/  @P5 MOV R3, 0x8000 ;  /* 0x0000800000035802 */ /* 0x000fe20000000f00 */
[----:B-12-4-:R-:W-:Y:S10]  /*1ad0*/  @P0 BRA `(.L_x_27) ;  /* 0x00000000000c0947 */ /* 0x016ff40003800000 */
[----:B------:R-:W-:-:S04]  /*1ae0*/  SHF.L.U32 R5, R15, 0x1f, RZ ;  /* 0x0000001f0f057819 */ /* 0x000fc800000006ff */
[----:B------:R-:W2:Y:S02]  /*1af0*/  SYNCS.PHASECHK.TRANS64.TRYWAIT P0, [UR33+0x68], R5 ;  /* 0x00006805ff0075a7 */ /* 0x000ea40008001121 */
[----:B--2---:R-:W-:Y:S05]  /*1b00*/  @!P0 BRA `(.L_x_28) ;  /* 0x0000006400608947 */ /* 0x004fea0003800000 */
.L_x_27:
[----:B------:R2:W-:Y:S01]  /*1b10*/  @P5 SYNCS.ARRIVE.TRANS64 RZ, [UR33], R3 ;  /* 0x00000003ffff59a7 */ /* 0x0005e20008000021 */
[----:B------:R-:W-:Y:S02]  /*1b20*/  ULOP3.LUT UR8, UR22, 0x2, URZ, 0xfc, !UPT ;  /* 0x0000000216087892 */ /* 0x000fe4000f8efcff */
[----:B------:R-:W-:Y:S02]  /*1b30*/  UIADD3 UR16, UPT, UPT, UR16, 0x1, URZ ;  /* 0x0000000110107890 */ /* 0x000fe4000fffe0ff */
[----:B------:R-:W-:Y:S02]  /*1b40*/  UISETP.NE.AND UP0, UPT, UR8, 0x2, UPT ;  /* 0x000000020800788c */ /* 0x000fe4000bf05270 */
[----:B------:R-:W-:-:S07]  /*1b50*/  UISETP.NE.AND UP2, UPT, UR16, 0x1, UPT ;  /* 0x000000011000788c */ /* 0x000fce000bf45270 */
[----:B------:R-:W-:Y:S05]  /*1b60*/  BRA.U UP0, `(.L_x_29) ;  /* 0x0000000100047547 */ /* 0x000fea000b800000 */
[----:B------:R-:W-:Y:S05]  /*1b70*/  BPT.TRAP 0x1 ;  /* 0x000000040000795c */ /* 0x000fea0000300000 */
.L_x_29:
[----:B------:R-:W-:Y:S04]  /*1b80*/  BSSY.RECONVERGENT B0, `(.L_x_30) ;  /* 0x0000003000007945 */ /* 0x000fe80003800200 */
[----:B------:R-:W-:Y:S05]  /*1b90*/  @!P4 BRA `(.L_x_31) ;  /* 0x000000000004c947 */ /* 0x000fea0003800000 */
[----:B------:R-:W-:Y:S05]  /*1ba0*/  BPT.TRAP 0x1 ;  /* 0x000000040000795c */ /* 0x000fea0000300000 */
.L_x_31:
[----:B------:R-:W-:Y:S05]  /*1bb0*/  BSYNC.RECONVERGENT B0 ;  /* 0x0000000000007941 */ /* 0x000fea0003800200 */
.L_x_30:
[----:B------:R-:W-:Y:S02]  /*1bc0*/  UIADD3 UR23, UPT, UPT, UR17, 0x1, URZ ;  /* 0x0000000111177890 */ /* 0x000fe4000fffe0ff */
[----:B------:R-:W-:Y:S02]  /*1bd0*/  UIADD3 UR28, UP1, UPT, UR14, 0x80, URZ ;  /* 0x000000800e1c7890 */ /* 0x000fe4000ff3e0ff */
[----:B------:R-:W-:Y:S02]  /*1be0*/  UISETP.NE.AND UP0, UPT, UR23, 0xd, UPT ;  /* 0x0000000d1700788c */ /* 0x000fe4000bf05270 */
[----:B------:R-:W-:Y:S02]  /*1bf0*/  ULOP3.LUT UR33, UR33, 0xfefffff8, URZ, 0xc0, !UPT ;  /* 0xfefffff821217892 */ /* 0x000fe4000f8ec0ff */
[----:B------:R-:W-:Y:S02]  /*1c00*/  USEL UR9, URZ, 0x1, UP0 ;  /* 0x00000001ff097887 */ /* 0x000fe40008000000 */
[----:B------:R-:W-:-:S02]  /*1c10*/  USEL UR23, UR23, URZ, UP0 ;  /* 0x000000ff17177287 */ /* 0x000fc40008000000 */
[----:B------:R-:W-:Y:S02]  /*1c20*/  UIADD3 UR26, UP0, UPT, UR14, 0x180, URZ ;  /* 0x000001800e1a7890 */ /* 0x000fe4000ff1e0ff */
[----:B------:R-:W-:Y:S01]  /*1c30*/  ULEA UR8, UR23, UR6, 0x3 ;  /* 0x0000000617087291 */ /* 0x000fe2000f8e18ff */
[----:B------:R-:W-:Y:S01]  /*1c40*/  LOP3.LUT R15, R15, UR9, RZ, 0x3c, !PT ;  /* 0x000000090f0f7c12 */ /* 0x000fe2000f8e3cff */
[----:B------:R-:W-:Y:S02]  /*1c50*/  UIADD3.X UR29, UPT, UPT, URZ, UR15, URZ, UP1, !UPT ;  /* 0x0000000fff1d7290 */ /* 0x000fe40008ffe4ff */
[----:B------:R-:W-:Y:S01]  /*1c60*/  UIADD3.X UR27, UPT, UPT, URZ, UR15, URZ, UP0, !UPT ;  /* 0x0000000fff1b7290 */ /* 0x000fe200087fe4ff */
[----:B-1----:R-:W-:Y:S01]  /*1c70*/  SHF.L.U32 R2, R15, 0x1f, RZ ;  /* 0x0000001f0f027819 */ /* 0x002fe200000006ff */
[----:B------:R-:W-:Y:S01]  /*1c80*/  UMOV UR18, 0x0 ;  /* 0x0000000000127882 */ /* 0x000fe20000000000 */
[----:B------:R-:W-:Y:S01]  /*1c90*/  UMOV UR19, 0x10000000 ;  /* 0x1000000000137882 */ /* 0x000fe20000000000 */
[----:B------:R-:W-:Y:S01]  /*1ca0*/  UMOV UR10, UR34 ;  /* 0x00000022000a7c82 */ /* 0x000fe20008000000 */
[----:B------:R4:W1:Y:S01]  /*1cb0*/  SYNCS.PHASECHK.TRANS64.TRYWAIT P0, [UR8+0x68], R2 ;  /* 0x00006802ff0075a7 */ /* 0x0008620008001108 */
[----:B------:R-:W-:Y:S01]  /*1cc0*/  ULEA UR8, UR17, UR6, 0xd ;  /* 0x0000000611087291 */ /* 0x000fe2000f8e68ff */
[----:B------:R-:W-:Y:S01]  /*1cd0*/  UMOV UR12, UR36 ;  /* 0x00000024000c7c82 */ /* 0x000fe20008000000 */
[----:B------:R-:W-:-:S02]  /*1ce0*/  UMOV UR9, UR33 ;  /* 0x0000002100097c82 */ /* 0x000fc40008000000 */
[----:B------:R-:W-:Y:S02]  /*1cf0*/  UIADD3 UR32, UPT, UPT, UR8, 0x4300, URZ ;  /* 0x0000430008207890 */ /* 0x000fe4000fffe0ff */
[----:B------:R-:W-:Y:S01]  /*1d00*/  UIADD3 UR8, UPT, UPT, UR8, 0x1e300, URZ ;  /* 0x0001e30008087890 */ /* 0x000fe2000fffe0ff */
[----:B------:R-:W-:Y:S01]  /*1d10*/  UMOV UR25, UR13 ;  /* 0x0000000d00197c82 */ /* 0x000fe20008000000 */
[----:B------:R-:W-:-:S05]  /*1d20*/  UMOV UR17, UR23 ;  /* 0x0000001700117c82 */ /* 0x000fca0008000000 */
[----:B------:R2:W-:Y:S02]  /*1d30*/  UTMALDG.3D.2CTA [UR32], [UR28], desc[UR18] ;  /* 0x000012201c0075b4 */ /* 0x0005e40008211000 */
[----:B------:R4:W-:Y:S01]  /*1d40*/  UTMALDG.3D.2CTA [UR8], [UR26], desc[UR18] ;  /* 0x000012081a0075b4 */ /* 0x0009e20008211000 */
[----:B--2---:R-:W-:Y:S01]  /*1d50*/  UIADD3 UR34, UPT, UPT, UR34, 0x80, URZ ;  /* 0x0000008022227890 */ /* 0x004fe2000fffe0ff */
[----:B------:R-:W-:Y:S11]  /*1d60*/  BRA.U UP2, `(.L_x_32) ;  /* 0xfffffffd02507547 */ /* 0x000ff6000b83ffff */
.L_x_26:
[----:B----4-:R-:W-:Y:S01]  /*1d70*/  ULEA UR8, UR23, UR6, 0x3 ;  /* 0x0000000617087291 */ /* 0x010fe2000f8e18ff */
[----:B-1----:R-:W-:Y:S01]  /*1d80*/  SHF.L.U32 R2, R15, 0x1f, RZ ;  /* 0x0000001f0f027819 */ /* 0x002fe200000006ff */
[----:B------:R-:W-:Y:S01]  /*1d90*/  @!P1 SYNCS.ARRIVE.TRANS64.A1T0 RZ, [UR6+0xf8], RZ ;  /* 0x0000f8ffffff99a7 */ /* 0x000fe20008100006 */
[----:B------:R-:W-:-:S06]  /*1da0*/  UISETP.GT.AND UP0, UPT, UR7, UR5, UPT ;  /* 0x000000050700728c */ /* 0x000fcc000bf04270 */
[----:B--2---:R1:W2:Y:S03]  /*1db0*/  SYNCS.PHASECHK.TRANS64.TRYWAIT P0, [UR8+0x68], R2 ;  /* 0x00006802ff0075a7 */ /* 0x0042a60008001108 */
[----:B------:R-:W-:Y:S05]  /*1dc0*/  BRA.U !UP0, `(.L_x_33) ;  /* 0x0000000108bc7547 */ /* 0x000fea000b800000 */
[----:B------:R-:W-:Y:S01]  /*1dd0*/  UIADD3 UR26, UPT, UPT, UR24, UR25, URZ ;  /* 0x00000019181a7290 */ /* 0x000fe2000fffe0ff */
[----:B------:R-:W-:-:S11]  /*1de0*/  UMOV UR27, UR23 ;  /* 0x00000017001b7c82 */ /* 0x000fd60008000000 */
.L_x_39:
[----:B------:R-:W-:Y:S01]  /*1df0*/  ULEA UR17, UR27, UR6, 0x3 ;  /* 0x000000061b117291 */ /* 0x000fe2000f8e18ff */
[----:B--2---:R-:W-:Y:S01]  /*1e00*/  @P5 MOV R3, 0x8000 ;  /* 0x0000800000035802 */ /* 0x004fe20000000f00 */
[----:B-12---:R-:W-:Y:S10]  /*1e10*/  @P0 BRA `(.L_x_34) ;  /* 0x00000000000c0947 */ /* 0x006ff40003800000 */
[----:B------:R-:W-:-:S04]  /*1e20*/  SHF.L.U32 R5, R15, 0x1f, RZ ;  /* 0x0000001f0f057819 */ /* 0x000fc800000006ff */
[----:B------:R-:W2:Y:S02]  /*1e30*/  SYNCS.PHASECHK.TRANS64.TRYWAIT P0, [UR17+0x68], R5 ;  /* 0x00006805ff0075a7 */ /* 0x000ea40008001111 */
[----:B--2---:R-:W-:Y:S05]  /*1e40*/  @!P0 BRA `(.L_x_35) ;  /* 0x0000006000a88947 */ /* 0x004fea0003800000 */
.L_x_34:
[----:B------:R2:W-:Y:S01]  /*1e50*/  @P5 SYNCS.ARRIVE.TRANS64 RZ, [UR17], R3 ;  /* 0x00000003ffff59a7 */ /* 0x0005e20008000011 */
[----:B------:R-:W-:-:S04]  /*1e60*/  ULOP3.LUT UR8, UR22, 0x2, URZ, 0xfc, !UPT ;  /* 0x0000000216087892 */ /* 0x000fc8000f8efcff */
[----:B------:R-:W-:-:S09]  /*1e70*/  UISETP.NE.AND UP0, UPT, UR8, 0x2, UPT ;  /* 0x000000020800788c */ /* 0x000fd2000bf05270 */
[----:B------:R-:W-:Y:S05]  /*1e80*/  BRA.U UP0, `(.L_x_36) ;  /* 0x0000000100047547 */ /* 0x000fea000b800000 */
[----:B------:R-:W-:Y:S05]  /*1e90*/  BPT.TRAP 0x1 ;  /* 0x000000040000795c */ /* 0x000fea0000300000 */
.L_x_36:
[----:B------:R-:W-:Y:S04]  /*1ea0*/  BSSY.RECONVERGENT B0, `(.L_x_37) ;  /* 0x0000003000007945 */ /* 0x000fe80003800200 */
[----:B------:R-:W-:Y:S05]  /*1eb0*/  @!P4 BRA `(.L_x_38) ;  /* 0x000000000004c947 */ /* 0x000fea0003800000 */
[----:B------:R-:W-:Y:S05]  /*1ec0*/  BPT.TRAP 0x1 ;  /* 0x000000040000795c */ /* 0x000fea0000300000 */
.L_x_38:
[----:B------:R-:W-:Y:S05]  /*1ed0*/  BSYNC.RECONVERGENT B0 ;  /* 0x0000000000007941 */ /* 0x000fea0003800200 */
.L_x_37:
[----:B------:R-:W-:Y:S02]  /*1ee0*/  UIADD3 UR23, UPT, UPT, UR27, 0x1, URZ ;  /* 0x000000011b177890 */ /* 0x000fe4000fffe0ff */
[----:B------:R-:W-:Y:S02]  /*1ef0*/  UIADD3 UR32, UP1, UPT, UR14, 0x80, URZ ;  /* 0x000000800e207890 */ /* 0x000fe4000ff3e0ff */
[----:B------:R-:W-:Y:S02]  /*1f00*/  UISETP.NE.AND UP0, UPT, UR23, 0xd, UPT ;  /* 0x0000000d1700788c */ /* 0x000fe4000bf05270 */
[----:B------:R-:W-:Y:S02]  /*1f10*/  USHF.L.U32 UR18, UR25, 0x7, URZ ;  /* 0x0000000719127899 */ /* 0x000fe400080006ff */
[----:B------:R-:W-:Y:S02]  /*1f20*/  USEL UR9, URZ, 0x1, UP0 ;  /* 0x00000001ff097887 */ /* 0x000fe40008000000 */
[----:B------:R-:W-:-:S02]  /*1f30*/  USEL UR23, UR23, URZ, UP0 ;  /* 0x000000ff17177287 */ /* 0x000fc40008000000 */
[----:B------:R-:W-:Y:S02]  /*1f40*/  UIADD3 UR30, UP0, UPT, UR14, 0x180, URZ ;  /* 0x000001800e1e7890 */ /* 0x000fe4000ff1e0ff */
[----:B------:R-:W-:Y:S01]  /*1f50*/  ULEA UR8, UR23, UR6, 0x3 ;  /* 0x0000000617087291 */ /* 0x000fe2000f8e18ff */
[----:B------:R-:W-:Y:S01]  /*1f60*/  LOP3.LUT R15, R15, UR9, RZ, 0x3c, !PT ;  /* 0x000000090f0f7c12 */ /* 0x000fe2000f8e3cff */
[----:B------:R-:W-:Y:S02]  /*1f70*/  ULOP3.LUT UR17, UR17, 0xfefffff8, URZ, 0xc0, !UPT ;  /* 0xfefffff811117892 */ /* 0x000fe4000f8ec0ff */
[----:B------:R-:W-:Y:S01]  /*1f80*/  UIADD3.X UR33, UPT, UPT, URZ, UR15, URZ, UP1, !UPT ;  /* 0x0000000fff217290 */ /* 0x000fe20008ffe4ff */
[----:B-1----:R-:W-:Y:S01]  /*1f90*/  SHF.L.U32 R2, R15, 0x1f, RZ ;  /* 0x0000001f0f027819 */ /* 0x002fe200000006ff */
[----:B------:R-:W-:Y:S01]  /*1fa0*/  UIADD3.X UR31, UPT, UPT, URZ, UR15, URZ, UP0, !UPT ;  /* 0x0000000fff1f7290 */ /* 0x000fe200087fe4ff */
[----:B------:R-:W-:Y:S02]  /*1fb0*/  UMOV UR28, 0x0 ;  /* 0x00000000001c7882 */ /* 0x000fe40000000000 */
[----:B------:R4:W1:Y:S01]  /*1fc0*/  SYNCS.PHASECHK.TRANS64.TRYWAIT P0, [UR8+0x68], R2 ;  /* 0x00006802ff0075a7 */ /* 0x0008620008001108 */
[----:B------:R-:W-:Y:S01]  /*1fd0*/  ULEA UR8, UR27, UR6, 0xd ;  /* 0x000000061b087291 */ /* 0x000fe2000f8e68ff */
[----:B------:R-:W-:Y:S01]  /*1fe0*/  UMOV UR29, 0x10000000 ;  /* 0x10000000001d7882 */ /* 0x000fe20000000000 */
[----:B------:R-:W-:-:S02]  /*1ff0*/  UMOV UR19, UR35 ;  /* 0x0000002300137c82 */ /* 0x000fc40008000000 */
[----:B------:R-:W-:Y:S02]  /*2000*/  UIADD3 UR16, UPT, UPT, UR8, 0x4300, URZ ;  /* 0x0000430008107890 */ /* 0x000fe4000fffe0ff */
[----:B------:R-:W-:Y:S01]  /*2010*/  UIADD3 UR8, UPT, UPT, UR8, 0x1e300, URZ ;  /* 0x0001e30008087890 */ /* 0x000fe2000fffe0ff */
[----:B------:R-:W-:Y:S01]  /*2020*/  UMOV UR20, UR36 ;  /* 0x0000002400147c82 */ /* 0x000fe20008000000 */
[----:B------:R-:W-:Y:S01]  /*2030*/  UMOV UR12, UR36 ;  /* 0x00000024000c7c82 */ /* 0x000fe20008000000 */
[----:B------:R-:W-:Y:S01]  /*2040*/  UMOV UR9, UR17 ;  /* 0x0000001100097c82 */ /* 0x000fe20008000000 */
[----:B------:R-:W-:Y:S01]  /*2050*/  UMOV UR10, UR18 ;  /* 0x00000012000a7c82 */ /* 0x000fe20008000000 */
[----:B------:R-:W-:Y:S02]  /*2060*/  UIADD3 UR25, UPT, UPT, UR25, 0x1, URZ ;  /* 0x0000000119197890 */ /* 0x000fe4000fffe0ff */
[----:B------:R4:W-:Y:S01]  /*2070*/  UTMALDG.3D.2CTA [UR16], [UR32], desc[UR28] ;  /* 0x00001c10200075b4 */ /* 0x0009e20008211000 */
[----:B------:R-:W-:Y:S01]  /*2080*/  UMOV UR27, UR23 ;  /* 0x00000017001b7c82 */ /* 0x000fe20008000000 */
[----:B------:R-:W-:Y:S01]  /*2090*/  UISETP.NE.AND UP0, UPT, UR25, UR26, UPT ;  /* 0x0000001a1900728c */ /* 0x000fe2000bf05270 */
[----:B------:R4:W-:Y:S08]  /*20a0*/  UTMALDG.3D.2CTA [UR8], [UR30], desc[UR28] ;  /* 0x00001c081e0075b4 */ /* 0x0009f00008211000 */
[----:B----4-:R-:W-:Y:S05]  /*20b0*/  BRA.U UP0, `(.L_x_39) ;  /* 0xfffffffd004c7547 */ /* 0x010fea000b83ffff */
.L_x_33:
[----:B-1----:R-:W-:Y:S01]  /*20c0*/  LEA R2, R14, UR6, 0x3 ;  /* 0x000000060e027c11 */ /* 0x002fe2000f8e18ff */
[----:B------:R-:W-:Y:S01]  /*20d0*/  NOP ;  /* 0x0000000000007918 */ /* 0x000fe20000000000 */
[----:B--2---:R-:W-:Y:S02]  /*20e0*/  SHF.L.U32 R3, R12, 0x1f, RZ ;  /* 0x0000001f0c037819 */ /* 0x004fe400000006ff */
[----:B------:R-:W-:Y:S02]  /*20f0*/  LEA R4, R14, UR6, 0x4 ;  /* 0x000000060e047c11 */ /* 0x000fe4000f8e20ff */
[----:B------:R-:W1:Y:S02]  /*2100*/  SYNCS.PHASECHK.TRANS64.TRYWAIT P0, [R2+URZ+0x100], R3 ;  /* 0x00010003020075a7 */ /* 0x000e6400080011ff */
[----:B-1----:R-:W-:Y:S05]  /*2110*/  @!P0 BRA `(.L_x_40) ;  /* 0x00000060000c8947 */ /* 0x002fea0003800000 */
.L_x_136:
[----:B------:R-:W2:Y:S01]  /*2120*/  LDS.128 R4, [R4+0x190] ;  /* 0x0001900004047984 */ /* 0x000ea20000000c00 */
[----:B------:R-:W-:Y:S01]  /*2130*/  ISETP.GE.AND P0, PT, R40, 0x1, PT ;  /* 0x000000012800780c */ /* 0x000fe20003f06270 */
[----:B-1----:R-:W-:Y:S01]  /*2140*/  VIADD R2, R2, 0x110 ;  /* 0x0000011002027836 */ /* 0x002fe20000000000 */
[----:B------:R-:W-:Y:S01]  /*2150*/  @!PT LDS RZ, [RZ] ;  /* 0x00000000fffff984 */ /* 0x000fe20000000800 */
[----:B------:R-:W-:Y:S01]  /*2160*/  @!PT LDS RZ, [RZ] ;  /* 0x00000000fffff984 */ /* 0x000fe20000000800 */
[----:B------:R-:W-:Y:S01]  /*2170*/  @!PT LDS RZ, [RZ] ;  /* 0x00000000fffff984 */ /* 0x000fe20000000800 */
[----:B------:R-:W-:Y:S01]  /*2180*/  @!PT LDS RZ, [RZ] ;  /* 0x00000000fffff984 */ /* 0x000fe20000000800 */
[----:B------:R1:W-:Y:S06]  /*2190*/  MEMBAR.ALL.CTA ;  /* 0x0000000000007992 */ /* 0x0003ec0000008000 */
[----:B-1----:R-:W1:Y:S01]  /*21a0*/  FENCE.VIEW.ASYNC.S ;  /* 0x00000000000073c6 */ /* 0x002e620000000000 */
[----:B------:R-:W-:-:S04]  /*21b0*/  PRMT R2, RZ, 0x654, R2 ;  /* 0x00000654ff027816 */ /* 0x000fc80000000002 */
[----:B-1----:R1:W-:Y:S01]  /*21c0*/  SYNCS.ARRIVE.TRANS64.RED.A1T0 RZ, [R2+URZ], RZ ;  /* 0x000000ff02ff79a7 */ /* 0x0023e200081004ff */
[----:B--2---:R-:W-:-:S13]  /*21d0*/  LOP3.LUT P2, RZ, R6, 0x1, RZ, 0xc0, !PT ;  /* 0x0000000106ff7812 */ /* 0x004fda000784c0ff */
[----:B------:R-:W-:Y:S01]  /*21e0*/  @P2 SHF.R.U32.HI R3, RZ, 0x10, R5 ;  /* 0x00000010ff032819 */ /* 0x000fe20000011605 */
[----:B------:R-:W-:Y:S01]  /*21f0*/  VOTEU.ANY UP0, P2 ;  /* 0x0000000000ff7886 */ /* 0x000fe20001000100 */
[----:B------:R-:W-:Y:S02]  /*2200*/  @P2 MOV R13, R4 ;  /* 0x00000004000d2202 */ /* 0x000fe40000000f00 */
[----:B------:R-:W-:Y:S02]  /*2210*/  @P2 R2UR.BROADCAST UR8, R3 ;  /* 0x00000000030822ca */ /* 0x000fe400008e0000 */
[----:B------:R-:W-:-:S11]  /*2220*/  @P2 LOP3.LUT R11, R5, 0xffff, RZ, 0xc0, !PT ;  /* 0x0000ffff050b2812 */ /* 0x000fd600078ec0ff */
[----:B------:R-:W-:Y:S01]  /*2230*/  @UP0 UMOV UR36, UR8 ;  /* 0x0000000800240c82 */ /* 0x000fe20008000000 */
[----:B-1----:R-:W-:Y:S05]  /*2240*/  @!P0 BRA `(.L_x_41) ;  /* 0x0000000000b88947 */ /* 0x002fea0003800000 */
[----:B------:R-:W3:Y:S01]  /*2250*/  LDC.64 R4, c[0x0][0xb18] ;  /* 0x0002c600ff047b82 */ /* 0x000ee20000000a00 */
[----:B------:R-:W-:-:S07]  /*2260*/  ISETP.NE.AND P3, PT, R40, 0x1, PT ;  /* 0x000000012800780c */ /* 0x000fce0003f65270 */
[----:B------:R-:W1:Y:S08]  /*2270*/  LDC.64 R6, c[0x0][0xb10] ;  /* 0x0002c400ff067b82 */ /* 0x000e700000000a00 */
[----:B------:R-:W2:Y:S08]  /*2280*/  LDC R17, c[0x0][0xb20] ;  /* 0x0002c800ff117b82 */ /* 0x000eb00000000800 */
[----:B------:R-:W4:Y:S01]  /*2290*/  LDC R18, c[0x0][0xb0c] ;  /* 0x0002c300ff127b82 */ /* 0x000f220000000800 */
[----:B---3--:R-:W-:Y:S01]  /*22a0*/  IMAD.HI.U32 R22, R0, R5, RZ ;  /* 0x0000000500167227 */ /* 0x008fe200078e00ff */
[----:B------:R-:W-:-:S06]  /*22b0*/  ISETP.NE.AND P0, PT, R4, 0x1, PT ;  /* 0x000000010400780c */ /* 0x000fcc0003f05270 */
[----:B------:R-:W3:Y:S01]  /*22c0*/  LDC.64 R2, c[0x0][0xb28] ;  /* 0x0002ca00ff027b82 */ /* 0x000ee20000000a00 */
[----:B-1----:R-:W-:-:S04]  /*22d0*/  IMAD.HI.U32 R20, R9, R6, RZ ;  /* 0x0000000609147227 */ /* 0x002fc800078e00ff */
[----:B------:R-:W-:Y:S01]  /*22e0*/  IMAD.HI.U32 R24, R13, R6, RZ ;  /* 0x000000060d187227 */ /* 0x000fe200078e00ff */
[----:B------:R-:W-:Y:S02]  /*22f0*/  SHF.R.U32.HI R20, RZ, R7, R20 ;  /* 0x00000007ff147219 */ /* 0x000fe40000011614 */
[----:B--2---:R-:W-:Y:S01]  /*2300*/  SHF.R.U32.HI R19, RZ, R17, R22 ;  /* 0x00000011ff137219 */ /* 0x004fe20000011616 */
[----:B------:R-:W-:Y:S01]  /*2310*/  IMAD.HI.U32 R22, R11, R5, RZ ;  /* 0x000000050b167227 */ /* 0x000fe200078e00ff */
[----:B------:R-:W-:Y:S02]  /*2320*/  SHF.R.U32.HI R24, RZ, R7, R24 ;  /* 0x00000007ff187219 */ /* 0x000fe40000011618 */
[----:B------:R-:W-:Y:S02]  /*2330*/  SEL R19, R0, R19, !P0 ;  /* 0x0000001300137207 */ /* 0x000fe40004000000 */
[----:B------:R-:W-:Y:S02]  /*2340*/  SHF.R.U32.HI R22, RZ, R17, R22 ;  /* 0x00000011ff167219 */ /* 0x000fe40000011616 */
[----:B----4-:R-:W-:-:S02]  /*2350*/  ISETP.NE.AND P1, PT, R18, 0x1, PT ;  /* 0x000000011200780c */ /* 0x010fc40003f25270 */
[----:B------:R-:W-:Y:S02]  /*2360*/  SEL R5, R11, R22, !P0 ;  /* 0x000000160b057207 */ /* 0x000fe40004000000 */
[----:B------:R-:W-:Y:S02]  /*2370*/  SEL R21, R9, R20, !P1 ;  /* 0x0000001409157207 */ /* 0x000fe40004800000 */
[----:B------:R-:W-:Y:S01]  /*2380*/  SEL R7, R13, R24, !P1 ;  /* 0x000000180d077207 */ /* 0x000fe20004800000 */
[----:B---3--:R-:W-:Y:S01]  /*2390*/  IMAD.HI.U32 R20, R19, R2, RZ ;  /* 0x0000000213147227 */ /* 0x008fe200078e00ff */
[----:B------:R-:W-:-:S03]  /*23a0*/  IADD3 R17, PT, PT, -R5, RZ, RZ ;  /* 0x000000ff05117210 */ /* 0x000fc60007ffe1ff */
        /* <DEDUP_REMOVED lines=11> */
[----:B------:R-:W-:-:S04]  /*2460*/  @!P0 IMAD.HI.U32 R20, R7, R2, RZ ;  /* 0x0000000207148227 */ /* 0x000fc800078e00ff */
[----:B------:R-:W-:Y:S01]  /*2470*/  IMAD.MOV R2, RZ, RZ, -R6 ;  /* 0x000000ffff027224 */ /* 0x000fe200078e0a06 */
[----:B------:R-:W-:-:S03]  /*2480*/  @!P0 SHF.R.U32.HI R20, RZ, R3, R20 ;  /* 0x00000003ff148219 */ /* 0x000fc60000011614 */
[----:B------:R-:W-:Y:S01]  /*2490*/  IMAD R2, R40, R2, R5 ;  /* 0x0000000228027224 */ /* 0x000fe200078e0205 */
        /* <DEDUP_REMOVED lines=9> */
.L_x_41:
[----:B------:R-:W1:Y:S02]  /*2530*/  LDCU UR8, c[0x0][0xb30] ;  /* 0x00016600ff0877ac */ /* 0x000e640008000800 */
[----:B-1----:R-:W-:-:S09]  /*2540*/  UISETP.NE.AND UP0, UPT, UR8, 0x1, UPT ;  /* 0x000000010800788c */ /* 0x002fd2000bf05270 */
[----:B------:R-:W-:Y:S05]  /*2550*/  BRA.U UP0, `(.L_x_42) ;  /* 0x0000000100407547 */ /* 0x000fea000b800000 */
[----:B------:R-:W1:Y:S08]  /*2560*/  LDC.64 R4, c[0x0][0xb10] ;  /* 0x0002c400ff047b82 */ /* 0x000e700000000a00 */
[----:B------:R-:W2:Y:S08]  /*2570*/  LDC.64 R2, c[0x0][0xb18] ;  /* 0x0002c600ff027b82 */ /* 0x000eb00000000a00 */
[----:B------:R-:W4:Y:S08]  /*2580*/  LDC R6, c[0x0][0xb20] ;  /* 0x0002c800ff067b82 */ /* 0x000f300000000800 */
[----:B------:R-:W3:Y:S01]  /*2590*/  LDC R18, c[0x0][0xb0c] ;  /* 0x0002c300ff127b82 */ /* 0x000ee20000000800 */
[----:B-1----:R-:W-:-:S05]  /*25a0*/  IMAD.HI.U32 R4, R13, R4, RZ ;  /* 0x000000040d047227 */ /* 0x002fca00078e00ff */
[----:B------:R-:W-:Y:S01]  /*25b0*/  SHF.R.U32.HI R4, RZ, R5, R4 ;  /* 0x00000005ff047219 */ /* 0x000fe20000011604 */
[----:B--2---:R-:W-:Y:S01]  /*25c0*/  IMAD.HI.U32 R3, R11, R3, RZ ;  /* 0x000000030b037227 */ /* 0x004fe200078e00ff */
[----:B------:R-:W-:-:S04]  /*25d0*/  ISETP.NE.AND P0, PT, R2, 0x1, PT ;  /* 0x000000010200780c */ /* 0x000fc80003f05270 */
[----:B----4-:R-:W-:-:S04]  /*25e0*/  SHF.R.U32.HI R6, RZ, R6, R3 ;  /* 0x00000006ff067219 */ /* 0x010fc80000011603 */
[----:B------:R-:W-:Y:S02]  /*25f0*/  SEL R3, R11, R6, !P0 ;  /* 0x000000060b037207 */ /* 0x000fe40004000000 */
[----:B---3--:R-:W-:-:S04]  /*2600*/  ISETP.NE.AND P1, PT, R18, 0x1, PT ;  /* 0x000000011200780c */ /* 0x008fc80003f25270 */
[----:B------:R-:W-:-:S05]  /*2610*/  SEL R4, R13, R4, !P1 ;  /* 0x000000040d047207 */ /* 0x000fca0004800000 */
[----:B------:R-:W-:Y:S02]  /*2620*/  IMAD.IADD R5, R3, 0x1, -R4 ;  /* 0x0000000103057824 */ /* 0x000fe400078e0a04 */
[----:B------:R-:W-:Y:S02]  /*2630*/  IMAD.IADD R3, R4, 0x1, -R3 ;  /* 0x0000000104037824 */ /* 0x000fe400078e0a03 */
[----:B------:R-:W-:Y:S02]  /*2640*/  IMAD R13, R5, R18, R13 ;  /* 0x00000012050d7224 */ /* 0x000fe400078e020d */
[----:B------:R-:W-:-:S07]  /*2650*/  IMAD R11, R3, R2, R11 ;  /* 0x00000002030b7224 */ /* 0x000fce00078e020b */
.L_x_42:
[----:B------:R-:W-:Y:S01]  /*2660*/  VIADD R14, R14, 0x1 ;  /* 0x000000010e0e7836 */ /* 0x000fe20000000000 */
[----:B------:R-:W-:Y:S01]  /*2670*/  PLOP3.LUT P1, PT, PT, PT, PT, 0x80, 0x8 ;  /* 0x000000000008781c */ /* 0x000fe20003f2f070 */
[----:B------:R-:W-:Y:S02]  /*2680*/  IMAD.IADD R21, R13, 0x1, R96 ;  /* 0x000000010d157824 */ /* 0x000fe400078e0260 */
[----:B------:R-:W-:Y:S01]  /*2690*/  IMAD.IADD R20, R11, 0x1, R94 ;  /* 0x000000010b147824 */ /* 0x000fe200078e025e */
[----:B------:R-:W-:-:S04]  /*26a0*/  ISETP.NE.AND P0, PT, R14, 0x2, PT ;  /* 0x000000020e00780c */ /* 0x000fc80003f05270 */
[----:B------:R-:W-:Y:S02]  /*26b0*/  SEL R3, RZ, 0x1, P0 ;  /* 0x00000001ff037807 */ /* 0x000fe40000000000 */
[----:B------:R-:W-:Y:S02]  /*26c0*/  SEL R14, R14, RZ, P0 ;  /* 0x000000ff0e0e7207 */ /* 0x000fe40000000000 */
[----:B------:R-:W-:Y:S01]  /*26d0*/  LOP3.LUT R12, R12, R3, RZ, 0x3c, !PT ;  /* 0x000000030c0c7212 */ /* 0x000fe200078e3cff */
[----:B------:R-:W-:Y:S06]  /*26e0*/  @P2 BRA `(.L_x_43) ;  /* 0xfffffff000642947 */ /* 0x000fec000383ffff */
[----:B------:R-:W-:Y:S01]  /*26f0*/  UIADD3 UR6, UPT, UPT, UR6, 0x68, URZ ;  /* 0x0000006806067890 */ /* 0x000fe2000fffe0ff */
[----:B------:R-:W-:-:S03]  /*2700*/  SHF.L.U32 R3, R15, 0x1f, RZ ;  /* 0x0000001f0f037819 */ /* 0x000fc600000006ff */
[----:B------:R-:W-:-:S09]  /*2710*/  ULEA UR4, UR23, UR6, 0x3 ;  /* 0x0000000617047291 */ /* 0x000fd2000f8e18ff */
[----:B------:R-:W1:Y:S02]  /*2720*/  SYNCS.PHASECHK.TRANS64.TRYWAIT P0, [UR4], R3 ;  /* 0x00000003ff0075a7 */ /* 0x000e640008001104 */
[----:B-1----:R-:W-:Y:S05]  /*2730*/  @!P0 BRA `(.L_x_44) ;  /* 0x0000005800988947 */ /* 0x002fea0003800000 */
.L_x_138:
[----:B------:R-:W-:-:S04]  /*2740*/  UIADD3 UR5, UPT, UPT, UR23, 0x1, URZ ;  /* 0x0000000117057890 */ /* 0x000fc8000fffe0ff */
[----:B------:R-:W-:-:S04]  /*2750*/  UISETP.NE.AND UP0, UPT, UR5, 0xd, UPT ;  /* 0x0000000d0500788c */ /* 0x000fc8000bf05270 */
[----:B------:R-:W-:Y:S02]  /*2760*/  USEL UR7, URZ, 0x1, UP0 ;  /* 0x00000001ff077887 */ /* 0x000fe40008000000 */
[----:B------:R-:W-:-:S04]  /*2770*/  USEL UR5, UR5, URZ, UP0 ;  /* 0x000000ff05057287 */ /* 0x000fc80008000000 */
[----:B------:R-:W-:Y:S01]  /*2780*/  ULEA UR4, UR5, UR6, 0x3 ;  /* 0x0000000605047291 */ /* 0x000fe2000f8e18ff */
[----:B------:R-:W-:-:S04]  /*2790*/  LOP3.LUT R2, R15, UR7, RZ, 0x3c, !PT ;  /* 0x000000070f027c12 */ /* 0x000fc8000f8e3cff */
[----:B-1----:R-:W-:-:S04]  /*27a0*/  SHF.L.U32 R3, R2, 0x1f, RZ ;  /* 0x0000001f02037819 */ /* 0x002fc800000006ff */
[----:B------:R-:W1:Y:S02]  /*27b0*/  SYNCS.PHASECHK.TRANS64.TRYWAIT P0, [UR4], R3 ;  /* 0x00000003ff0075a7 */ /* 0x000e640008001104 */
[----:B-1----:R-:W-:Y:S05]  /*27c0*/  @!P0 BRA `(.L_x_45) ;  /* 0x00000058008c8947 */ /* 0x002fea0003800000 */
.L_x_140:
        /* <DEDUP_REMOVED lines=9> */
.L_x_142:
        /* <DEDUP_REMOVED lines=9> */
.L_x_144:
        /* <DEDUP_REMOVED lines=9> */
.L_x_146:
        /* <DEDUP_REMOVED lines=9> */
.L_x_148:
        /* <DEDUP_REMOVED lines=9> */
.L_x_150:
        /* <DEDUP_REMOVED lines=9> */
.L_x_152:
        /* <DEDUP_REMOVED lines=9> */
.L_x_154:
        /* <DEDUP_REMOVED lines=9> */
.L_x_156:
        /* <DEDUP_REMOVED lines=9> */
.L_x_158:
        /* <DEDUP_REMOVED lines=9> */
.L_x_160:
[----:B------:R-:W-:-:S04]  /*2d70*/  UIADD3 UR5, UPT, UPT, UR5, 0x1, URZ ;  /* 0x0000000105057890 */ /* 0x000fc8000fffe0ff */
[----:B------:R-:W-:-:S04]  /*2d80*/  UISETP.NE.AND UP0, UPT, UR5, 0xd, UPT ;  /* 0x0000000d0500788c */ /* 0x000fc8000bf05270 */
[----:B------:R-:W-:Y:S02]  /*2d90*/  USEL UR4, URZ, 0x1, UP0 ;  /* 0x00000001ff047887 */ /* 0x000fe40008000000 */
[----:B------:R-:W-:-:S04]  /*2da0*/  USEL UR5, UR5, URZ, UP0 ;  /* 0x000000ff05057287 */ /* 0x000fc80008000000 */
[----:B------:R-:W-:Y:S01]  /*2db0*/  ULEA UR5, UR5, UR6, 0x3 ;  /* 0x0000000605057291 */ /* 0x000fe2000f8e18ff */
[----:B-1----:R-:W-:-:S04]  /*2dc0*/  LOP3.LUT R3, R2, UR4, RZ, 0x3c, !PT ;  /* 0x0000000402037c12 */ /* 0x002fc8000f8e3cff */
[----:B------:R-:W-:Y:S01]  /*2dd0*/  SHF.L.U32 R3, R3, 0x1f, RZ ;  /* 0x0000001f03037819 */ /* 0x000fe200000006ff */
[----:B---3--:R-:W-:-:S07]  /*2de0*/  IMAD.U32 R0, RZ, RZ, UR5 ;  /* 0x00000005ff007e24 */ /* 0x008fce000f8e00ff */
.L_x_56:
[----:B-1----:R1:W2:Y:S02]  /*2df0*/  SYNCS.PHASECHK.TRANS64.TRYWAIT P0, [R0+URZ], R3 ;  /* 0x00000003000075a7 */ /* 0x0022a400080011ff */
[----:B--2---:R-:W-:Y:S05]  /*2e00*/  @!P0 NANOSLEEP.SYNCS 0x989680 ;  /* 0x009896800000895d */ /* 0x004fea0003900000 */
[----:B------:R-:W2:Y:S02]  /*2e10*/  @!P0 SYNCS.PHASECHK.TRANS64 P0, [R0+URZ], R3 ;  /* 0x00000003000085a7 */ /* 0x000ea400080010ff */
[----:B--2---:R-:W-:Y:S05]  /*2e20*/  @P0 EXIT ;  /* 0x000000000000094d */ /* 0x004fea0003800000 */
[----:B------:R-:W-:Y:S05]  /*2e30*/  BRA `(.L_x_56) ;  /* 0xfffffffc00ec7947 */ /* 0x000fea000383ffff */
.L_x_23:
[----:B------:R-:W-:-:S04]  /*2e40*/  UISETP.NE.AND UP1, UPT, UR37, URZ, UPT ;  /* 0x000000ff2500728c */ /* 0x000fc8000bf25270 */
[----:B------:R-:W-:-:S09]  /*2e50*/  UISETP.NE.OR UP1, UPT, UR10, 0x1, UP1 ;  /* 0x000000010a00788c */ /* 0x000fd20008f25670 */
[----:B------:R-:W-:Y:S05]  /*2e60*/  BRA.U UP1, `(.L_x_57) ;  /* 0x00000005014c7547 */ /* 0x000fea000b800000 */
[----:B------:R-:W-:Y:S01]  /*2e70*/  HFMA2 R11, -RZ, RZ, 0, 0 ;  /* 0x00000000ff0b7431 */ /* 0x000fe200000001ff */
[----:B------:R-:W-:Y:S01]  /*2e80*/  ISETP.GE.U32.AND P2, PT, R10, 0x2, PT ;  /* 0x000000020a00780c */ /* 0x000fe20003f46070 */
[----:B------:R-:W-:Y:S01]  /*2e90*/  IMAD.MOV.U32 R12, RZ, RZ, 0x1 ;  /* 0x00000001ff0c7424 */ /* 0x000fe200078e00ff */
[----:B------:R-:W-:Y:S01]  /*2ea0*/  CS2R R8, SRZ ;  /* 0x0000000000087805 */ /* 0x000fe2000001ff00 */
[----:B------:R-:W-:Y:S01]  /*2eb0*/  IMAD.MOV.U32 R3, RZ, RZ, RZ ;  /* 0x000000ffff037224 */ /* 0x000fe200078e00ff */
[----:B------:R-:W-:Y:S01]  /*2ec0*/  UMOV UR4, 0x400 ;  /* 0x0000040000047882 */ /* 0x000fe20000000000 */
[----:B------:R-:W-:Y:S01]  /*2ed0*/  UMOV UR6, URZ ;  /* 0x000000ff00067c82 */ /* 0x000fe20008000000 */
[----:B------:R-:W-:-:S12]  /*2ee0*/  ULEA UR37, UR37, UR4, 0x18 ;  /* 0x0000000425257291 */ /* 0x000fd8000f8ec0ff */
.L_x_61:
[----:B------:R-:W-:Y:S02]  /*2ef0*/  LEA R0, R3, UR37, 0x3 ;  /* 0x0000002503007c11 */ /* 0x000fe4000f8e18ff */
[----:B------:R-:W-:-:S03]  /*2f00*/  SHF.L.U32 R5, R8, 0x1f, RZ ;  /* 0x0000001f08057819 */ /* 0x000fc600000006ff */
[----:B------:R-:W-:Y:S01]  /*2f10*/  VIADD R4, R0, 0x170 ;  /* 0x0000017000047836 */ /* 0x000fe20000000000 */
[----:B------:R-:W1:Y:S02]  /*2f20*/  SYNCS.PHASECHK.TRANS64.TRYWAIT P0, [R0+URZ+0x160], R5 ;  /* 0x00016005000075a7 */ /* 0x000e6400080011ff */
[----:B-1----:R-:W-:Y:S05]  /*2f30*/  @!P0 BRA `(.L_x_58) ;  /* 0x0000005400b88947 */ /* 0x002fea0003800000 */
.L_x_161:
[----:B------:R-:W-:Y:S01]  /*2f40*/  ULEA UR5, UR6, UR37, 0x3 ;  /* 0x0000002506057291 */ /* 0x000fe2000f8e18ff */
[----:B------:R-:W-:Y:S01]  /*2f50*/  PRMT R4, RZ, 0x654, R4 ;  /* 0x00000654ff047816 */ /* 0x000fe20000000004 */
[----:B-1----:R-:W-:Y:S01]  /*2f60*/  @!P2 IMAD.MOV.U32 R5, RZ, RZ, 0x10 ;  /* 0x00000010ff05a424 */ /* 0x002fe200078e00ff */
[----:B------:R-:W-:Y:S01]  /*2f70*/  SHF.L.U32 R7, R12, 0x1f, RZ ;  /* 0x0000001f0c077819 */ /* 0x000fe200000006ff */
[----:B------:R-:W-:Y:S01]  /*2f80*/  UIADD3 UR4, UPT, UPT, UR5, 0x100, URZ ;  /* 0x0000010005047890 */ /* 0x000fe2000fffe0ff */
[----:B------:R1:W-:Y:S05]  /*2f90*/  SYNCS.ARRIVE.TRANS64.RED.A1T0 RZ, [R4+URZ], RZ ;  /* 0x000000ff04ff79a7 */ /* 0x0003ea00081004ff */
[----:B------:R-:W-:Y:S01]  /*2fa0*/  IMAD.U32 R13, RZ, RZ, UR4 ;  /* 0x00000004ff0d7e24 */ /* 0x000fe2000f8e00ff */
[----:B------:R-:W2:Y:S04]  /*2fb0*/  SYNCS.PHASECHK.TRANS64.TRYWAIT P0, [UR5+0x110], R7 ;  /* 0x00011007ff0075a7 */ /* 0x000ea80008001105 */
[----:B------:R-:W-:Y:S01]  /*2fc0*/  PRMT R13, R10, 0x654, R13 ;  /* 0x000006540a0d7816 */ /* 0x000fe2000000000d */
[----:B-12---:R-:W-:Y:S06]  /*2fd0*/  @!P0 BRA `(.L_x_59) ;  /* 0x0000005400a48947 */ /* 0x006fec0003800000 */
.L_x_163:
[----:B------:R-:W-:Y:S01]  /*2fe0*/  ULEA UR4, UR6, UR37, 0x4 ;  /* 0x0000002506047291 */ /* 0x000fe2000f8e20ff */
[----:B------:R-:W-:Y:S01]  /*2ff0*/  SEL R2, R13, R2, !P2 ;  /* 0x000000020d027207 */ /* 0x000fe20005000000 */
[----:B------:R-:W-:Y:S01]  /*3000*/  UIADD3 UR5, UPT, UPT, UR5, 0x100, URZ ;  /* 0x0000010005057890 */ /* 0x000fe2000fffe0ff */
[----:B-1----:R-:W-:Y:S01]  /*3010*/  LEA R0, R11, UR37, 0x3 ;  /* 0x000000250b007c11 */ /* 0x002fe2000f8e18ff */
[----:B------:R-:W-:Y:S01]  /*3020*/  UIADD3 UR4, UPT, UPT, UR4, 0x190, URZ ;  /* 0x0000019004047890 */ /* 0x000fe2000fffe0ff */
[----:B------:R1:W-:Y:S01]  /*3030*/  @!P2 SYNCS.ARRIVE.TRANS64.RED RZ, [R2+URZ], R5 ;  /* 0x0000000502ffa9a7 */ /* 0x0003e200080004ff */
[----:B------:R-:W-:Y:S01]  /*3040*/  UIADD3 UR6, UPT, UPT, UR6, 0x1, URZ ;  /* 0x0000000106067890 */ /* 0x000fe2000fffe0ff */
[----:B------:R-:W-:-:S03]  /*3050*/  VIADD R3, R3, 0x1 ;  /* 0x0000000103037836 */ /* 0x000fc60000000000 */
[----:B------:R-:W-:Y:S02]  /*3060*/  UISETP.NE.AND UP0, UPT, UR6, 0x2, UPT ;  /* 0x000000020600788c */ /* 0x000fe4000bf05270 */
[----:B------:R-:W-:Y:S01]  /*3070*/  ISETP.NE.AND P0, PT, R3, 0x2, PT ;  /* 0x000000020300780c */ /* 0x000fe20003f05270 */
[----:B------:R-:W-:Y:S06]  /*3080*/  UGETNEXTWORKID.BROADCAST [UR4], [UR5] ;  /* 0x00000000040073ca */ /* 0x000fec0008000100 */
[----:B------:R-:W-:Y:S02]  /*3090*/  USEL UR4, URZ, 0x1, UP0 ;  /* 0x00000001ff047887 */ /* 0x000fe40008000000 */
[----:B------:R-:W-:-:S04]  /*30a0*/  USEL UR6, UR6, URZ, UP0 ;  /* 0x000000ff06067287 */ /* 0x000fc80008000000 */
[----:B------:R-:W-:Y:S02]  /*30b0*/  LOP3.LUT R12, R12, UR4, RZ, 0x3c, !PT ;  /* 0x000000040c0c7c12 */ /* 0x000fe4000f8e3cff */
[----:B-1----:R-:W-:-:S04]  /*30c0*/  SHF.L.U32 R5, R9, 0x1f, RZ ;  /* 0x0000001f09057819 */ /* 0x002fc800000006ff */
[----:B------:R-:W1:Y:S02]  /*30d0*/  SYNCS.PHASECHK.TRANS64.TRYWAIT P1, [R0+URZ+0x100], R5 ;  /* 0x00010005000075a7 */ /* 0x000e6400080211ff */
[----:B-1----:R-:W-:Y:S05]  /*30e0*/  @!P1 BRA `(.L_x_60) ;  /* 0x0000005400789947 */ /* 0x002fea0003800000 */
.L_x_164:
[----:B------:R-:W-:Y:S01]  /*30f0*/  LEA R4, R11, UR37, 0x4 ;  /* 0x000000250b047c11 */ /* 0x000fe2000f8e20ff */
[----:B-1----:R-:W-:Y:S01]  /*3100*/  VIADD R0, R0, 0x110 ;  /* 0x0000011000007836 */ /* 0x002fe20000000000 */
[----:B------:R-:W-:Y:S01]  /*3110*/  SEL R3, R3, RZ, P0 ;  /* 0x000000ff03037207 */ /* 0x000fe20000000000 */
[----:B------:R-:W-:-:S03]  /*3120*/  VIADD R11, R11, 0x1 ;  /* 0x000000010b0b7836 */ /* 0x000fc60000000000 */
[----:B------:R-:W1:Y:S01]  /*3130*/  LDS.128 R4, [R4+0x190] ;  /* 0x0001900004047984 */ /* 0x000e620000000c00 */
[----:B------:R-:W-:Y:S02]  /*3140*/  PRMT R0, RZ, 0x654, R0 ;  /* 0x00000654ff007816 */ /* 0x000fe40000000000 */
[C---:B------:R-:W-:Y:S01]  /*3150*/  ISETP.NE.AND P1, PT, R11.reuse, 0x2, PT ;  /* 0x000000020b00780c */ /* 0x040fe20003f25270 */
[----:B------:R-:W-:Y:S01]  /*3160*/  @!PT LDS RZ, [RZ] ;  /* 0x00000000fffff984 */ /* 0x000fe20000000800 */
[----:B------:R-:W-:Y:S01]  /*3170*/  @!PT LDS RZ, [RZ] ;  /* 0x00000000fffff984 */ /* 0x000fe20000000800 */
[----:B------:R-:W-:Y:S01]  /*3180*/  @!PT LDS RZ, [RZ] ;  /* 0x00000000fffff984 */ /* 0x000fe20000000800 */
[----:B------:R-:W-:Y:S01]  /*3190*/  @!PT LDS RZ, [RZ] ;  /* 0x00000000fffff984 */ /* 0x000fe20000000800 */
[----:B------:R2:W-:Y:S06]  /*31a0*/  MEMBAR.ALL.CTA ;  /* 0x0000000000007992 */ /* 0x0005ec0000008000 */
[----:B--2---:R-:W2:Y:S01]  /*31b0*/  FENCE.VIEW.ASYNC.S ;  /* 0x00000000000073c6 */ /* 0x004ea20000000000 */
[----:B------:R-:W-:Y:S01]  /*31c0*/  SEL R11, R11, RZ, P1 ;  /* 0x000000ff0b0b7207 */ /* 0x000fe20000800000 */
[----:B--2---:R2:W-:Y:S01]  /*31d0*/  SYNCS.ARRIVE.TRANS64.RED.A1T0 RZ, [R0+URZ], RZ ;  /* 0x000000ff00ff79a7 */ /* 0x0045e200081004ff */
[----:B-1----:R-:W-:-:S02]  /*31e0*/  LOP3.LUT P3, RZ, R6, 0x1, RZ, 0xc0, !PT ;  /* 0x0000000106ff7812 */ /* 0x002fc4000786c0ff */
[----:B------:R-:W-:-:S04]  /*31f0*/  SEL R5, RZ, 0x1, P0 ;  /* 0x00000001ff057807 */ /* 0x000fc80000000000 */
[----:B------:R-:W-:Y:S02]  /*3200*/  LOP3.LUT R8, R8, R5, RZ, 0x3c, !PT ;  /* 0x0000000508087212 */ /* 0x000fe400078e3cff */
[----:B--2---:R-:W-:-:S04]  /*3210*/  SEL R0, RZ, 0x1, P1 ;  /* 0x00000001ff007807 */ /* 0x004fc80000800000 */
[----:B------:R-:W-:Y:S01]  /*3220*/  LOP3.LUT R9, R9, R0, RZ, 0x3c, !PT ;  /* 0x0000000009097212 */ /* 0x000fe200078e3cff */
[----:B------:R-:W-:Y:S06]  /*3230*/  @P3 BRA `(.L_x_61) ;  /* 0xfffffffc002c3947 */ /* 0x000fec000383ffff */
[----:B------:R-:W-:Y:S01]  /*3240*/  ULEA UR5, UR6, UR37, 0x3 ;  /* 0x0000002506057291 */ /* 0x000fe2000f8e18ff */
[----:B------:R-:W-:-:S08]  /*3250*/  SHF.L.U32 R3, R12, 0x1f, RZ ;  /* 0x0000001f0c037819 */ /* 0x000fd000000006ff */
[----:B------:R-:W1:Y:S02]  /*3260*/  SYNCS.PHASECHK.TRANS64 P0, [UR5+0x110], R3 ;  /* 0x00011003ff0075a7 */ /* 0x000e640008001005 */
[----:B-1----:R-:W-:Y:S05]  /*3270*/  @P0 BRA `(.L_x_62) ;  /* 0x0000000000080947 */ /* 0x002fea0003800000 */
[----:B------:R-:W1:Y:S02]  /*3280*/  SYNCS.PHASECHK.TRANS64.TRYWAIT P0, [UR5+0x110], R3 ;  /* 0x00011003ff0075a7 */ /* 0x000e640008001105 */
[----:B-1----:R-:W-:Y:S05]  /*3290*/  @!P0 BRA `(.L_x_63) ;  /* 0x0000005400208947 */ /* 0x002fea0003800000 */
.L_x_62:
[----:B------:R-:W-:-:S04]  /*32a0*/  UIADD3 UR4, UPT, UPT, UR6, 0x1, URZ ;  /* 0x0000000106047890 */ /* 0x000fc8000fffe0ff */
[----:B------:R-:W-:-:S04]  /*32b0*/  UISETP.NE.AND UP0, UPT, UR4, 0x2, UPT ;  /* 0x000000020400788c */ /* 0x000fc8000bf05270 */
[----:B------:R-:W-:Y:S02]  /*32c0*/  USEL UR7, URZ, 0x1, UP0 ;  /* 0x00000001ff077887 */ /* 0x000fe40008000000 */
[----:B------:R-:W-:-:S04]  /*32d0*/  USEL UR4, UR4, URZ, UP0 ;  /* 0x000000ff04047287 */ /* 0x000fc80008000000 */
[----:B------:R-:W-:Y:S01]  /*32e0*/  ULEA UR4, UR4, UR37, 0x3 ;  /* 0x0000002504047291 */ /* 0x000fe2000f8e18ff */
[----:B-1----:R-:W-:-:S04]  /*32f0*/  LOP3.LUT R3, R12, UR7, RZ, 0x3c, !PT ;  /* 0x000000070c037c12 */ /* 0x002fc8000f8e3cff */
[----:B------:R-:W-:-:S04]  /*3300*/  SHF.L.U32 R0, R3, 0x1f, RZ ;  /* 0x0000001f03007819 */ /* 0x000fc800000006ff */
[----:B------:R-:W1:Y:S02]  /*3310*/  SYNCS.PHASECHK.TRANS64 P0, [UR4+0x110], R0 ;  /* 0x00011000ff0075a7 */ /* 0x000e640008001004 */
[----:B-1----:R-:W-:Y:S05]  /*3320*/  @P0 EXIT ;  /* 0x000000000000094d */ /* 0x002fea0003800000 */
[----:B------:R-:W-:Y:S02]  /*3330*/  SHF.L.U32 R3, R3, 0x1f, RZ ;  /* 0x0000001f03037819 */ /* 0x000fe400000006ff */
[----:B------:R-:W-:-:S07]  /*3340*/  MOV R0, UR4 ;  /* 0x0000000400007c02 */ /* 0x000fce0008000f00 */
.L_x_64:
[----:B-1----:R1:W2:Y:S02]  /*3350*/  SYNCS.PHASECHK.TRANS64.TRYWAIT P0, [R0+URZ+0x110], R3 ;  /* 0x00011003000075a7 */ /* 0x0022a400080011ff */
[----:B--2---:R-:W-:Y:S05]  /*3360*/  @!P0 NANOSLEEP.SYNCS 0x989680 ;  /* 0x009896800000895d */ /* 0x004fea0003900000 */
[----:B------:R-:W2:Y:S02]  /*3370*/  @!P0 SYNCS.PHASECHK.TRANS64 P0, [R0+URZ+0x110], R3 ;  /* 0x00011003000085a7 */ /* 0x000ea400080010ff */
[----:B--2---:R-:W-:Y:S05]  /*3380*/  @P0 EXIT ;  /* 0x000000000000094d */ /* 0x004fea0003800000 */
[----:B------:R-:W-:Y:S05]  /*3390*/  BRA `(.L_x_64) ;  /* 0xfffffffc00ec7947 */ /* 0x000fea000383ffff */
.L_x_57:
[----:B------:R-:W-:Y:S05]  /*33a0*/  BRA.U UP4, `(.L_x_65) ;  /* 0x0000001104d87547 */ /* 0x000fea000b800000 */
[----:B------:R-:W-:Y:S01]  /*33b0*/  UMOV UR6, 0x40 ;  /* 0x0000004000067882 */ /* 0x000fe20000000000 */
[----:B------:R-:W-:Y:S01]  /*33c0*/  NOP ;  /* 0x0000000000007918 */ /* 0x000fe20000000000 */
[----:B------:R-:W-:Y:S01]  /*33d0*/  ULEA UR6, UR37, UR6, 0x18 ;  /* 0x0000000625067291 */ /* 0x000fe2000f8ec0ff */
[----:B------:R-:W-:Y:S02]  /*33e0*/  UMOV UR7, 0x400 ;  /* 0x0000040000077882 */ /* 0x000fe40000000000 */
[----:B------:R-:W-:-:S06]  /*33f0*/  ULEA UR37, UR37, UR7, 0x18 ;  /* 0x0000000725257291 */ /* 0x000fcc000f8ec0ff */
[----:B------:R-:W1:Y:S02]  /*3400*/  LDS.U8 R2, [UR6+0x1c] ;  /* 0x00001c06ff027984 */ /* 0x000e640008000000 */
[----:B-1----:R-:W-:-:S13]  /*3410*/  ISETP.NE.AND P0, PT, R2, RZ, PT ;  /* 0x000000ff0200720c */ /* 0x002fda0003f05270 */
[----:B------:R-:W-:Y:S05]  /*3420*/  @P0 BRA `(.L_x_66) ;  /* 0x0000000400080947 */ /* 0x000fea0003800000 */
[----:B------:R-:W-:Y:S02]  /*3430*/  UISETP.NE.U32.AND UP0, UPT, UR5, 0x1, UPT ;  /* 0x000000010500788c */ /* 0x000fe4000bf05070 */
[----:B------:R-:W-:-:S07]  /*3440*/  UIADD3 UR8, UPT, UPT, UR6, 0x8, URZ ;  /* 0x0000000806087890 */ /* 0x000fce000fffe0ff */
[----:B------:R-:W-:Y:S05]  /*3450*/  BRA.U !UP0, `(.L_x_67) ;  /* 0x00000001089c7547 */ /* 0x000fea000b800000 */
[----:B------:R-:W-:Y:S01]  /*3460*/  ELECT P0, URZ, PT ;  /* 0x0000000000ff782f */ /* 0x000fe20003800000 */
[----:B------:R-:W-:-:S12]  /*3470*/  BSSY B0, `(.L_x_67) ;  /* 0x0000025000007945 */ /* 0x000fd80003800000 */
[----:B------:R-:W-:Y:S05]  /*3480*/  @!P0 BRA `(.L_x_68) ;  /* 0x00000000008c8947 */ /* 0x000fea0003800000 */
[----:B------:R-:W-:-:S05]  /*3490*/  UMOV UR7, 0x10 ;  /* 0x0000001000077882 */ /* 0x000fca0000000000 */
[----:B------:R-:W-:Y:S04]  /*34a0*/  DEPBAR.LE SB1, 0x36 ;  /* 0x00009d800000791a */ /* 0x000fe80000000000 */
[----:B------:R-:W1:Y:S02]  /*34b0*/  UTCATOMSWS.2CTA.FIND_AND_SET.ALIGN UP1, UR7, UR7 ;  /* 0x00000007000775e3 */ /* 0x000e640008220800 */
[----:B-1----:R-:W-:Y:S01]  /*34c0*/  MOV R11, UR7 ;  /* 0x00000007000b7c02 */ /* 0x002fe20008000f00 */
[----:B------:R-:W-:Y:S06]  /*34d0*/  BRA.U UP1, `(.L_x_69) ;  /* 0x0000000101187547 */ /* 0x000fec000b800000 */
.L_x_70:
[----:B------:R-:W-:Y:S05]  /*34e0*/  NANOSLEEP 0x64 ;  /* 0x000000640000795d */ /* 0x000fea0003800000 */
[----:B------:R-:W-:-:S05]  /*34f0*/  UMOV UR7, 0x10 ;  /* 0x0000001000077882 */ /* 0x000fca0000000000 */
[----:B------:R-:W-:Y:S04]  /*3500*/  DEPBAR.LE SB1, 0x36 ;  /* 0x00009d800000791a */ /* 0x000fe80000000000 */
[----:B------:R-:W1:Y:S02]  /*3510*/  UTCATOMSWS.2CTA.FIND_AND_SET.ALIGN UP1, UR7, UR7 ;  /* 0x00000007000775e3 */ /* 0x000e640008220800 */
[----:B-1----:R-:W-:Y:S01]  /*3520*/  MOV R11, UR7 ;  /* 0x00000007000b7c02 */ /* 0x002fe20008000f00 */
[----:B------:R-:W-:Y:S05]  /*3530*/  BRA.U !UP1, `(.L_x_70) ;  /* 0xfffffffd09e87547 */ /* 0x000fea000b83ffff */
.L_x_69:
[----:B------:R-:W1:Y:S01]  /*3540*/  LDS R5, [UR6+0x10] ;  /* 0x00001006ff057984 */ /* 0x000e620008000800 */
[----:B------:R-:W-:Y:S01]  /*3550*/  IMAD.U32 R3, RZ, RZ, UR37 ;  /* 0x00000025ff037e24 */ /* 0x000fe2000f8e00ff */
[----:B------:R-:W-:-:S03]  /*3560*/  MOV R2, UR4 ;  /* 0x0000000400027c02 */ /* 0x000fc60008000f00 */
[----:B------:R-:W-:Y:S01]  /*3570*/  VIADD R3, R3, 0x1b0 ;  /* 0x000001b003037836 */ /* 0x000fe20000000000 */
[----:B-1----:R-:W-:-:S04]  /*3580*/  SHF.L.U32 R5, R5, 0x1f, RZ ;  /* 0x0000001f05057819 */ /* 0x002fc800000006ff */
[----:B------:R-:W1:Y:S02]  /*3590*/  SYNCS.PHASECHK.TRANS64.TRYWAIT P0, [UR6+0x8], R5 ;  /* 0x00000805ff0075a7 */ /* 0x000e640008001106 */
[----:B-1----:R-:W-:Y:S05]  /*35a0*/  @P0 BRA `(.L_x_71) ;  /* 0x0000000000080947 */ /* 0x002fea0003800000 */
[----:B------:R-:W1:Y:S02]  /*35b0*/  SYNCS.PHASECHK.TRANS64.TRYWAIT P0, [UR6+0x8], R5 ;  /* 0x00000805ff0075a7 */ /* 0x000e640008001106 */
[----:B-1----:R-:W-:Y:S05]  /*35c0*/  @!P0 BRA `(.L_x_72) ;  /* 0x00000050006c8947 */ /* 0x002fea0003800000 */
.L_x_71:
[----:B-1----:R-:W-:Y:S01]  /*35d0*/  HFMA2 R4, -RZ, RZ, 0, 5.9604644775390625e-08 ;  /* 0x00000001ff047431 */ /* 0x002fe200000001ff */
[----:B------:R-:W-:Y:S01]  /*35e0*/  UPRMT UR7, UR4, 0x654, UR8 ;  /* 0x0000065404077896 */ /* 0x000fe20008000008 */
[----:B------:R-:W-:Y:S01]  /*35f0*/  IMAD.MOV.U32 R6, RZ, RZ, 0xffff ;  /* 0x0000ffffff067424 */ /* 0x000fe200078e00ff */
[----:B------:R-:W-:Y:S01]  /*3600*/  PRMT R2, R2, 0x654, R3 ;  /* 0x0000065402027816 */ /* 0x000fe20000000003 */
[----:B------:R-:W-:Y:S02]  /*3610*/  IMAD.MOV.U32 R5, RZ, RZ, 0x4 ;  /* 0x00000004ff057424 */ /* 0x000fe400078e00ff */
[----:B------:R-:W-:Y:S01]  /*3620*/  IMAD.SHL.U32 R9, R11, 0x20, RZ ;  /* 0x000000200b097824 */ /* 0x000fe200078e00ff */
[----:B------:R-:W-:Y:S02]  /*3630*/  MOV R3, UR7 ;  /* 0x0000000700037c02 */ /* 0x000fe40008000f00 */
[-C--:B------:R-:W-:Y:S01]  /*3640*/  SHF.L.U32 R7, R6, R11.reuse, RZ ;  /* 0x0000000b06077219 */ /* 0x080fe200000006ff */
[----:B------:R1:W-:Y:S01]  /*3650*/  SYNCS.ARRIVE.TRANS64.RED RZ, [UR7], R5 ;  /* 0x00000005ffff79a7 */ /* 0x0003e20008000407 */
[----:B------:R-:W-:Y:S01]  /*3660*/  SHF.L.U32 R6, R4, R11, RZ ;  /* 0x0000000b04067219 */ /* 0x000fe200000006ff */
[----:B------:R1:W-:Y:S04]  /*3670*/  STS [UR37+0x1b0], R9 ;  /* 0x0001b009ff007988 */ /* 0x0003e80008000825 */
[----:B------:R1:W-:Y:S04]  /*3680*/  STAS [R2.64], R11 ;  /* 0x0000000b02007dbd */ /* 0x0003e8000c0008ff */
[----:B------:R1:W-:Y:S04]  /*3690*/  ATOMS.OR RZ, [UR6+0x14], R7 ;  /* 0x00001407ffff798c */ /* 0x0003e8000b000006 */
[----:B------:R1:W-:Y:S04]  /*36a0*/  ATOMS.OR RZ, [UR6+0x18], R6 ;  /* 0x00001806ffff798c */ /* 0x0003e8000b000006 */
[----:B------:R1:W-:Y:S02]  /*36b0*/  ATOMS.XOR RZ, [UR6+0x10], R4 ;  /* 0x00001004ffff798c */ /* 0x0003e4000b800006 */
.L_x_68:
[----:B------:R-:W-:Y:S05]  /*36c0*/  BSYNC B0 ;  /* 0x0000000000007941 */ /* 0x000fea0003800000 */
.L_x_67:
[----:B------:R-:W-:Y:S05]  /*36d0*/  BRA.U UP0, `(.L_x_73) ;  /* 0x00000001006c7547 */ /* 0x000fea000b800000 */
[----:B------:R-:W-:-:S03]  /*36e0*/  UMOV UR7, 0xffffffff ;  /* 0xffffffff00077882 */ /* 0x000fc60000000000 */
[----:B------:R-:W-:Y:S05]  /*36f0*/  BRA.DIV UR7, `(.L_x_74) ;  /* 0x0000005207387947 */ /* 0x000fea000b800000 */
[----:B------:R-:W-:-:S13]  /*3700*/  ELECT P6, URZ, PT ;  /* 0x0000000000ff782f */ /* 0x000fda00038c0000 */
.L_x_168:
[----:B------:R-:W-:Y:S05]  /*3710*/  @!P6 BRA `(.L_x_73) ;  /* 0x00000000005ce947 */ /* 0x000fea0003800000 */
[----:B-1----:R-:W1:Y:S02]  /*3720*/  LDS R3, [UR6+0x10] ;  /* 0x00001006ff037984 */ /* 0x002e640008000800 */
[----:B-1----:R-:W-:-:S04]  /*3730*/  SHF.L.U32 R3, R3, 0x1f, RZ ;  /* 0x0000001f03037819 */ /* 0x002fc800000006ff */
[----:B------:R-:W1:Y:S02]  /*3740*/  SYNCS.PHASECHK.TRANS64.TRYWAIT P0, [UR6+0x8], R3 ;  /* 0x00000803ff0075a7 */ /* 0x000e640008001106 */
[----:B-1----:R-:W-:Y:S05]  /*3750*/  @P0 BRA `(.L_x_75) ;  /* 0x0000000000080947 */ /* 0x002fea0003800000 */
[----:B------:R-:W1:Y:S02]  /*3760*/  SYNCS.PHASECHK.TRANS64.TRYWAIT P0, [UR6+0x8], R3 ;  /* 0x00000803ff0075a7 */ /* 0x000e640008001106 */
[----:B-1----:R-:W-:Y:S05]  /*3770*/  @!P0 BRA `(.L_x_76) ;  /* 0x0000005000388947 */ /* 0x002fea0003800000 */
.L_x_75:
[----:B------:R-:W2:Y:S01]  /*3780*/  LDS R5, [UR37+0x1b0] ;  /* 0x0001b025ff057984 */ /* 0x000ea20008000800 */
[----:B-1----:R-:W-:Y:S02]  /*3790*/  HFMA2 R2, -RZ, RZ, 0, 5.9604644775390625e-08 ;  /* 0x00000001ff027431 */ /* 0x002fe400000001ff */
[----:B------:R-:W-:Y:S01]  /*37a0*/  IMAD.MOV.U32 R3, RZ, RZ, 0xffff ;  /* 0x0000ffffff037424 */ /* 0x000fe200078e00ff */
[----:B------:R-:W-:Y:S01]  /*37b0*/  UPRMT UR7, UR4, 0x654, UR8 ;  /* 0x0000065404077896 */ /* 0x000fe20008000008 */
[----:B--2---:R-:W-:-:S03]  /*37c0*/  IMAD.SHL.U32 R4, R5, 0x20, RZ ;  /* 0x0000002005047824 */ /* 0x004fc600078e00ff */
[-C--:B------:R-:W-:Y:S02]  /*37d0*/  SHF.L.U32 R3, R3, R5.reuse, RZ ;  /* 0x0000000503037219 */ /* 0x080fe400000006ff */
[----:B------:R-:W-:Y:S01]  /*37e0*/  SHF.L.U32 R5, R2, R5, RZ ;  /* 0x0000000502057219 */ /* 0x000fe200000006ff */
[----:B------:R2:W-:Y:S04]  /*37f0*/  STS [UR37+0x1b0], R4 ;  /* 0x0001b004ff007988 */ /* 0x0005e80008000825 */
[----:B------:R2:W-:Y:S04]  /*3800*/  ATOMS.OR RZ, [UR6+0x14], R3 ;  /* 0x00001403ffff798c */ /* 0x0005e8000b000006 */
[----:B------:R2:W-:Y:S01]  /*3810*/  ATOMS.OR RZ, [UR6+0x18], R5 ;  /* 0x00001805ffff798c */ /* 0x0005e2000b000006 */
[----:B------:R-:W-:Y:S03]  /*3820*/  SYNCS.ARRIVE.TRANS64.RED.A1T0 RZ, [UR7], RZ ;  /* 0x000000ffffff79a7 */ /* 0x000fe60008100407 */
[----:B------:R2:W-:Y:S01]  /*3830*/  ATOMS.XOR RZ, [UR6+0x10], R2 ;  /* 0x00001002ffff798c */ /* 0x0005e2000b800006 */
[----:B------:R-:W-:Y:S05]  /*3840*/  BRA `(.L_x_73) ;  /* 0x0000000000107947 */ /* 0x000fea0003800000 */
.L_x_66:
[----:B------:R-:W-:-:S05]  /*3850*/  MOV R2, 0xffffffff ;  /* 0xffffffff00027802 */ /* 0x000fca0000000f00 */
[----:B------:R1:W-:Y:S02]  /*3860*/  STS [UR37+0x1b0], R2 ;  /* 0x0001b002ff007988 */ /* 0x0003e40008000825 */
[----:B-1----:R-:W-:Y:S02]  /*3870*/  MOV R2, 0x3890 ;  /* 0x0000389000027802 */ /* 0x002fe40000000f00 */
[----:B-----5:R-:W-:Y:S05]  /*3880*/  CALL.REL.NOINC `($__internal_1_$__cuda_sm10x_tcgen05_guardrail_trap_phase_invalid_during_alloc) ;  /* 0x0000005400807944 */ /* 0x020fea0003c00000 */
.L_x_73:
[----:B------:R-:W-:Y:S05]  /*3890*/  WARPSYNC.ALL ;  /* 0x0000000000007948 */ /* 0x000fea0003800000 */
[----:B------:R-:W3:Y:S01]  /*38a0*/  S2UR UR7, SR_CgaCtaId ;  /* 0x00000000000779c3 */ /* 0x000ee20000008800 */
[----:B------:R-:W-:Y:S01]  /*38b0*/  UMOV UR6, 0x400 ;  /* 0x0000040000067882 */ /* 0x000fe20000000000 */
[----:B------:R-:W-:-:S06]  /*38c0*/  NOP ;  /* 0x0000000000007918 */ /* 0x000fcc0000000000 */
[----:B------:R-:W-:Y:S06]  /*38d0*/  BAR.ARV 0x6, 0xa0 ;  /* 0x0182800000007b1d */ /* 0x000fec0000002000 */
[----:B------:R-:W4:Y:S01]  /*38e0*/  LDCU UR8, c[0x0][0x38c] ;  /* 0x00007180ff0877ac */ /* 0x000f220008000800 */
[----:B------:R-:W-:Y:S01]  /*38f0*/  LOP3.LUT R0, R0, 0xffff, RZ, 0xc0, !PT ;  /* 0x0000ffff00007812 */ /* 0x000fe200078ec0ff */
[----:B-1----:R-:W-:Y:S01]  /*3900*/  IMAD.MOV.U32 R9, RZ, RZ, 0x1 ;  /* 0x00000001ff097424 */ /* 0x002fe200078e00ff */
[----:B------:R-:W-:Y:S01]  /*3910*/  LOP3.LUT R8, R8, 0xffff, RZ, 0xc0, !PT ;  /* 0x0000ffff08087812 */ /* 0x000fe200078ec0ff */
[----:B------:R-:W-:Y:S01]  /*3920*/  UMOV UR19, URZ ;  /* 0x000000ff00137c82 */ /* 0x000fe20008000000 */
[----:B------:R-:W-:Y:S01]  /*3930*/  R2UR UR11, R0 ;  /* 0x00000000000b72ca */ /* 0x000fe200000e0000 */
[----:B------:R-:W-:Y:S01]  /*3940*/  UMOV UR18, URZ ;  /* 0x000000ff00127c82 */ /* 0x000fe20008000000 */
[----:B------:R-:W-:Y:S01]  /*3950*/  R2UR UR12, R8 ;  /* 0x00000000080c72ca */ /* 0x000fe200000e0000 */
[----:B------:R-:W-:Y:S01]  /*3960*/  IMAD.MOV.U32 R8, RZ, RZ, RZ ;  /* 0x000000ffff087224 */ /* 0x000fe200078e00ff */
[----:B------:R-:W-:Y:S01]  /*3970*/  UMOV UR17, URZ ;  /* 0x000000ff00117c82 */ /* 0x000fe20008000000 */
[----:B---3--:R-:W-:-:S02]  /*3980*/  ULEA UR7, UR7, UR6, 0x18 ;  /* 0x0000000607077291 */ /* 0x008fc4000f8ec0ff */
[----:B------:R-:W-:Y:S02]  /*3990*/  UISETP.NE.AND UP2, UPT, UR5, URZ, UPT ;  /* 0x000000ff0500728c */ /* 0x000fe4000bf45270 */
[----:B------:R-:W-:Y:S02]  /*39a0*/  UIADD3 UR13, UPT, UPT, UR7, 0x4300, URZ ;  /* 0x00004300070d7890 */ /* 0x000fe4000fffe0ff */
[----:B------:R-:W-:Y:S02]  /*39b0*/  UIADD3 UR14, UPT, UPT, UR7, 0x1e300, URZ ;  /* 0x0001e300070e7890 */ /* 0x000fe4000fffe0ff */
[----:B----4-:R-:W-:Y:S01]  /*39c0*/  UIADD3 UR8, UPT, UPT, UR8, 0x7f, URZ ;  /* 0x0000007f08087890 */ /* 0x010fe2000fffe0ff */
[----:B--2---:R-:W1:Y:S01]  /*39d0*/  LDS R2, [UR7+0x1b0] ;  /* 0x0001b007ff027984 */ /* 0x004e620008000800 */
[----:B------:R-:W-:Y:S02]  /*39e0*/  USHF.R.U32.HI UR13, URZ, 0x4, UR13 ;  /* 0x00000004ff0d7899 */ /* 0x000fe4000801160d */
[----:B------:R-:W-:-:S02]  /*39f0*/  USHF.R.S32.HI UR6, URZ, 0x1f, UR8 ;  /* 0x0000001fff067899 */ /* 0x000fc40008011408 */
[----:B------:R-:W-:Y:S02]  /*3a00*/  USHF.R.U32.HI UR14, URZ, 0x4, UR14 ;  /* 0x00000004ff0e7899 */ /* 0x000fe4000801160e */
[----:B------:R-:W-:Y:S02]  /*3a10*/  ULEA.HI UR6, UR6, UR8, URZ, 0x7 ;  /* 0x0000000806067291 */ /* 0x000fe4000f8f38ff */
[----:B------:R-:W-:Y:S02]  /*3a20*/  ULOP3.LUT UR13, UR13, 0x3fff, URZ, 0xc0, !UPT ;  /* 0x00003fff0d0d7892 */ /* 0x000fe4000f8ec0ff */
[----:B------:R-:W-:Y:S02]  /*3a30*/  USHF.R.S32.HI UR6, URZ, 0x7, UR6 ;  /* 0x00000007ff067899 */ /* 0x000fe40008011406 */
[----:B------:R-:W-:Y:S02]  /*3a40*/  ULOP3.LUT UR14, UR14, 0x3fff, URZ, 0xc0, !UPT ;  /* 0x00003fff0e0e7892 */ /* 0x000fe4000f8ec0ff */
[----:B------:R-:W-:Y:S01]  /*3a50*/  UISETP.LT.AND UP0, UPT, UR6, 0x1, UPT ;  /* 0x000000010600788c */ /* 0x000fe2000bf01270 */
[----:B------:R-:W-:Y:S01]  /*3a60*/  UMOV UR28, 0x0 ;  /* 0x00000000001c7882 */ /* 0x000fe20000000000 */
[----:B------:R-:W-:Y:S01]  /*3a70*/  UMOV UR29, 0x8200010 ;  /* 0x08200010001d7882 */ /* 0x000fe20000000000 */
[----:B------:R-:W-:-:S02]  /*3a80*/  ULOP3.LUT UR13, UR13, 0x10000, URZ, 0xfc, !UPT ;  /* 0x000100000d0d7892 */ /* 0x000fc4000f8efcff */
[----:B------:R-:W-:Y:S02]  /*3a90*/  ULOP3.LUT UR14, UR14, 0x10000, URZ, 0xfc, !UPT ;  /* 0x000100000e0e7892 */ /* 0x000fe4000f8efcff */
[----:B------:R-:W-:Y:S01]  /*3aa0*/  USEL UR20, UR6, 0x1, !UP0 ;  /* 0x0000000106147887 */ /* 0x000fe2000c000000 */
[----:B------:R-:W-:Y:S01]  /*3ab0*/  UMOV UR26, 0x0 ;  /* 0x00000000001a7882 */ /* 0x000fe20000000000 */
[----:B------:R-:W-:Y:S01]  /*3ac0*/  UMOV UR27, 0x8200010 ;  /* 0x08200010001b7882 */ /* 0x000fe20000000000 */
[----:B------:R-:W-:Y:S01]  /*3ad0*/  UMOV UR24, 0x0 ;  /* 0x0000000000187882 */ /* 0x000fe20000000000 */
[----:B------:R-:W-:Y:S01]  /*3ae0*/  UMOV UR25, 0x8200010 ;  /* 0x0820001000197882 */ /* 0x000fe20000000000 */
[----:B------:R-:W-:Y:S01]  /*3af0*/  UMOV UR22, 0x0 ;  /* 0x0000000000167882 */ /* 0x000fe20000000000 */
[----:B------:R-:W-:Y:S01]  /*3b00*/  UMOV UR23, 0x8200010 ;  /* 0x0820001000177882 */ /* 0x000fe20000000000 */
[----:B-1----:R-:W-:Y:S02]  /*3b10*/  R2UR UR21, R2 ;  /* 0x00000000021572ca */ /* 0x002fe400000e0000 */
[----:B------:R-:W-:-:S13]  /*3b20*/  CS2R R2, SRZ ;  /* 0x0000000000027805 */ /* 0x000fda000001ff00 */
.L_x_84:
[C---:B------:R-:W-:Y:S02]  /*3b30*/  LEA R0, R8.reuse, UR7, 0x3 ;  /* 0x0000000708007c11 */ /* 0x040fe4000f8e18ff */
[----:B------:R-:W-:Y:S02]  /*3b40*/  SHF.L.U32 R5, R3, 0x1f, RZ ;  /* 0x0000001f03057819 */ /* 0x000fe400000006ff */
[----:B------:R-:W-:Y:S02]  /*3b50*/  LEA R4, R8, UR7, 0x4 ;  /* 0x0000000708047c11 */ /* 0x000fe4000f8e20ff */
[----:B------:R-:W1:Y:S02]  /*3b60*/  SYNCS.PHASECHK.TRANS64.TRYWAIT P0, [R0+URZ+0x100], R5 ;  /* 0x00010005000075a7 */ /* 0x000e6400080011ff */
[----:B-1-34-:R-:W-:Y:S05]  /*3b70*/  @!P0 BRA `(.L_x_77) ;  /* 0x0000004c00508947 */ /* 0x01afea0003800000 */
.L_x_169:
[----:B-1----:R-:W1:Y:S01]  /*3b80*/  LDS.128 R4, [R4+0x190] ;  /* 0x0001900004047984 */ /* 0x002e620000000c00 */
[----:B------:R-:W-:Y:S02]  /*3b90*/  VIADD R0, R0, 0x110 ;  /* 0x0000011000007836 */ /* 0x000fe40000000000 */
[----:B------:R-:W-:Y:S01]  /*3ba0*/  VIADD R8, R8, 0x1 ;  /* 0x0000000108087836 */ /* 0x000fe20000000000 */
[----:B------:R-:W-:Y:S01]  /*3bb0*/  @!PT LDS RZ, [RZ] ;  /* 0x00000000fffff984 */ /* 0x000fe20000000800 */
[----:B------:R-:W-:Y:S01]  /*3bc0*/  @!PT LDS RZ, [RZ] ;  /* 0x00000000fffff984 */ /* 0x000fe20000000800 */
[----:B------:R-:W-:Y:S01]  /*3bd0*/  @!PT LDS RZ, [RZ] ;  /* 0x00000000fffff984 */ /* 0x000fe20000000800 */
[----:B------:R-:W-:Y:S01]  /*3be0*/  @!PT LDS RZ, [RZ] ;  /* 0x00000000fffff984 */ /* 0x000fe20000000800 */
[----:B------:R2:W-:Y:S06]  /*3bf0*/  MEMBAR.ALL.CTA ;  /* 0x0000000000007992 */ /* 0x0005ec0000008000 */
[----:B--2---:R-:W2:Y:S01]  /*3c00*/  FENCE.VIEW.ASYNC.S ;  /* 0x00000000000073c6 */ /* 0x004ea20000000000 */
[----:B------:R-:W-:-:S04]  /*3c10*/  PRMT R0, RZ, 0x654, R0 ;  /* 0x00000654ff007816 */ /* 0x000fc80000000000 */
[----:B--2---:R2:W-:Y:S01]  /*3c20*/  SYNCS.ARRIVE.TRANS64.RED.A1T0 RZ, [R0+URZ], RZ ;  /* 0x000000ff00ff79a7 */ /* 0x0045e200081004ff */
[----:B-1----:R-:W-:Y:S01]  /*3c30*/  LOP3.LUT P1, RZ, R6, 0x1, RZ, 0xc0, !PT ;  /* 0x0000000106ff7812 */ /* 0x002fe2000782c0ff */
[----:B--2---:R-:W-:-:S12]  /*3c40*/  BRA.U UP2, `(.L_x_78) ;  /* 0x0000000502087547 */ /* 0x004fd8000b800000 */
[----:B------:R-:W1:Y:S01]  /*3c50*/  LDCU UR8, c[0x0][0x38c] ;  /* 0x00007180ff0877ac */ /* 0x000e620008000800 */
[----:B------:R-:W-:Y:S02]  /*3c60*/  PLOP3.LUT P2, PT, PT, PT, PT, 0x80, 0x8 ;  /* 0x000000000008781c */ /* 0x000fe40003f4f070 */
[----:B------:R-:W-:Y:S01]  /*3c70*/  SHF.L.U32 R5, R9, 0x1f, RZ ;  /* 0x0000001f09057819 */ /* 0x000fe200000006ff */
[----:B------:R-:W-:Y:S02]  /*3c80*/  ULEA UR9, UR19, UR7, 0x3 ;  /* 0x0000000713097291 */ /* 0x000fe4000f8e18ff */
[----:B------:R-:W-:Y:S02]  /*3c90*/  ULEA UR10, UR19, UR21, 0x6 ;  /* 0x00000015130a7291 */ /* 0x000fe4000f8e30ff */
[----:B-1----:R-:W-:-:S06]  /*3ca0*/  UISETP.GE.AND UP0, UPT, UR8, 0x1, UPT ;  /* 0x000000010800788c */ /* 0x002fcc000bf06270 */
[----:B------:R-:W-:-:S05]  /*3cb0*/  PLOP3.LUT P0, PT, PT, PT, UP0, 0x80, 0x8 ;  /* 0x000000000008781c */ /* 0x000fca0003f0f008 */
[----:B------:R-:W-:-:S08]  /*3cc0*/  @UP0 ULEA UR8, UR18, UR7, 0x3 ;  /* 0x0000000712080291 */ /* 0x000fd0000f8e18ff */
[----:B------:R-:W-:-:S04]  /*3cd0*/  @P0 SHF.L.U32 R0, R2, 0x1f, RZ ;  /* 0x0000001f02000819 */ /* 0x000fc800000006ff */
[----:B------:R1:W2:Y:S01]  /*3ce0*/  @P0 SYNCS.PHASECHK.TRANS64.TRYWAIT P2, [UR8], R0 ;  /* 0x00000000ff0005a7 */ /* 0x0002a20008041108 */
[----:B------:R-:W3:Y:S02]  /*3cf0*/  SYNCS.PHASECHK.TRANS64.TRYWAIT P0, [UR9+0x140], R5 ;  /* 0x00014005ff0075a7 */ /* 0x000ee40008001109 */
[----:B-123--:R-:W-:Y:S05]  /*3d00*/  @!P0 BRA `(.L_x_79) ;  /* 0x0000004c00008947 */ /* 0x00efea0003800000 */
.L_x_171:
[----:B------:R-:W-:Y:S01]  /*3d10*/  UMOV UR16, UR17 ;  /* 0x0000001100107c82 */ /* 0x000fe20008000000 */
[----:B------:R-:W-:Y:S05]  /*3d20*/  BRA.U !UP0, `(.L_x_80) ;  /* 0x0000000108c07547 */ /* 0x000fea000b800000 */
[----:B------:R-:W-:Y:S02]  /*3d30*/  UIADD3 UR16, UPT, UPT, UR20, UR17, URZ ;  /* 0x0000001114107290 */ /* 0x000fe4000fffe0ff */
[----:B------:R-:W-:Y:S01]  /*3d40*/  UPLOP3.LUT UP3, UPT, UPT, UPT, UPT, 0x40, 0x4 ;  /* 0x000000000004789c */ /* 0x000fe20003f6e870 */
[----:B------:R-:W-:Y:S01]  /*3d50*/  UMOV UR15, UR6 ;  /* 0x00000006000f7c82 */ /* 0x000fe20008000000 */
[----:B------:R-:W-:-:S09]  /*3d60*/  UMOV UR46, UR18 ;  /* 0x00000012002e7c82 */ /* 0x000fd20008000000 */
.L_x_83:
[----:B--2---:R-:W-:Y:S01]  /*3d70*/  ULEA UR8, UR46, UR7, 0x3 ;  /* 0x000000072e087291 */ /* 0x004fe2000f8e18ff */
[----:B---3--:R-:W-:Y:S11]  /*3d80*/  @P2 BRA `(.L_x_81) ;  /* 0x00000000000c2947 */ /* 0x008ff60003800000 */
[----:B-1----:R-:W-:Y:S04]  /*3d90*/  SHF.L.U32 R5, R2, 0x1f, RZ ;  /* 0x0000001f02057819 */ /* 0x002fe800000006ff */
[----:B------:R-:W1:Y:S02]  /*3da0*/  SYNCS.PHASECHK.TRANS64.TRYWAIT P0, [UR8], R5 ;  /* 0x00000005ff0075a7 */ /* 0x000e640008001108 */
[----:B-1----:R-:W-:Y:S05]  /*3db0*/  @!P0 BRA `(.L_x_82) ;  /* 0x0000004800ec8947 */ /* 0x002fea0003800000 */
.L_x_81:
[----:B------:R-:W-:Y:S01]  /*3dc0*/  UISETP.NE.AND UP0, UPT, UR15, 0x1, UPT ;  /* 0x000000010f00788c */ /* 0x000fe2000bf05270 */
[----:B------:R-:W-:Y:S01]  /*3dd0*/  PLOP3.LUT P2, PT, PT, PT, PT, 0x80, 0x8 ;  /* 0x000000000008781c */ /* 0x000fe20003f4f070 */
[----:B------:R-:W-:Y:S02]  /*3de0*/  UIADD3 UR18, UPT, UPT, UR46, 0x1, URZ ;  /* 0x000000012e127890 */ /* 0x000fe4000fffe0ff */
[----:B------:R-:W-:Y:S02]  /*3df0*/  ULEA UR32, UR46, UR14, 0x9 ;  /* 0x0000000e2e207291 */ /* 0x000fe4000f8e48ff */
[----:B------:R-:W-:Y:S01]  /*3e00*/  UISETP.NE.AND UP1, UPT, UR18, 0xd, UPT ;  /* 0x0000000d1200788c */ /* 0x000fe2000bf25270 */
[----:B------:R-:W-:Y:S01]  /*3e10*/  PLOP3.LUT P0, PT, PT, PT, UP0, 0x80, 0x8 ;  /* 0x000000000008781c */ /* 0x000fe20003f0f008 */
[----:B------:R-:W-:Y:S02]  /*3e20*/  UIADD3 UR44, UPT, UPT, UR32, 0x2, URZ ;  /* 0x00000002202c7890 */ /* 0x000fe4000fffe0ff */
[----:B------:R-:W-:Y:S02]  /*3e30*/  USEL UR31, URZ, 0x1, UP1 ;  /* 0x00000001ff1f7887 */ /* 0x000fe40008800000 */
[----:B------:R-:W-:Y:S02]  /*3e40*/  USEL UR18, UR18, URZ, UP1 ;  /* 0x000000ff12127287 */ /* 0x000fe40008800000 */
[----:B------:R-:W-:Y:S02]  /*3e50*/  UIADD3 UR40, UPT, UPT, UR32, 0x4, URZ ;  /* 0x0000000420287890 */ /* 0x000fe4000fffe0ff */
[----:B------:R-:W-:Y:S01]  /*3e60*/  @UP0 ULEA UR30, UR18, UR7, 0x3 ;  /* 0x00000007121e0291 */ /* 0x000fe2000f8e18ff */
[----:B------:R-:W-:Y:S01]  /*3e70*/  LOP3.LUT R2, R2, UR31, RZ, 0x3c, !PT ;  /* 0x0000001f02027c12 */ /* 0x000fe2000f8e3cff */
[----:B------:R-:W-:Y:S02]  /*3e80*/  UIADD3 UR36, UPT, UPT, UR32, 0x6, URZ ;  /* 0x0000000620247890 */ /* 0x000fe4000fffe0ff */
[----:B------:R-:W-:Y:S01]  /*3e90*/  UIADD3 UR8, UPT, UPT, UR8, 0x68, URZ ;  /* 0x0000006808087890 */ /* 0x000fe2000fffe0ff */
[----:B-1----:R-:W-:Y:S01]  /*3ea0*/  @P0 SHF.L.U32 R0, R2, 0x1f, RZ ;  /* 0x0000001f02000819 */ /* 0x002fe200000006ff */
[----:B------:R-:W-:Y:S02]  /*3eb0*/  UIADD3 UR17, UPT, UPT, UR17, 0x1, URZ ;  /* 0x0000000111117890 */ /* 0x000fe4000fffe0ff */
[----:B------:R-:W-:Y:S01]  /*3ec0*/  UIADD3 UR15, UPT, UPT, UR15, -0x1, URZ ;  /* 0xffffffff0f0f7890 */ /* 0x000fe2000fffe0ff */
[----:B------:R2:W3:Y:S01]  /*3ed0*/  @P0 SYNCS.PHASECHK.TRANS64.TRYWAIT P2, [UR30], R0 ;  /* 0x00000000ff0005a7 */ /* 0x0004e2000804111e */
[----:B------:R-:W-:Y:S02]  /*3ee0*/  ULEA UR30, UR46, UR13, 0x9 ;  /* 0x0000000d2e1e7291 */ /* 0x000fe4000f8e48ff */
[----:B------:R-:W-:Y:S02]  /*3ef0*/  UISETP.NE.AND UP0, UPT, UR17, UR16, UPT ;  /* 0x000000101100728c */ /* 0x000fe4000bf05270 */
[----:B------:R-:W-:Y:S02]  /*3f00*/  UIADD3 UR42, UPT, UPT, UR30, 0x2, URZ ;  /* 0x000000021e2a7890 */ /* 0x000fe4000fffe0ff */
[----:B------:R-:W-:Y:S02]  /*3f10*/  UIADD3 UR38, UPT, UPT, UR30, 0x4, URZ ;  /* 0x000000041e267890 */ /* 0x000fe4000fffe0ff */
[----:B------:R-:W-:Y:S01]  /*3f20*/  UIADD3 UR34, UPT, UPT, UR30, 0x6, URZ ;  /* 0x000000061e227890 */ /* 0x000fe2000fffe0ff */
[----:B------:R-:W-:Y:S01]  /*3f30*/  UMOV UR33, 0x40004040 ;  /* 0x4000404000217882 */ /* 0x000fe20000000000 */
[----:B------:R-:W-:Y:S01]  /*3f40*/  UMOV UR31, 0x40004040 ;  /* 0x40004040001f7882 */ /* 0x000fe20000000000 */
[----:B------:R-:W-:Y:S01]  /*3f50*/  UMOV UR45, 0x40004040 ;  /* 0x40004040002d7882 */ /* 0x000fe20000000000 */
[----:B------:R2:W-:Y:S01]  /*3f60*/  UTCQMMA.2CTA gdesc[UR30], gdesc[UR32], tmem[UR10], tmem[UR28], idesc[UR29], UP3 ;  /* 0x00ff1c201e0075ea */ /* 0x0005e20009a0030a */
[----:B------:R-:W-:Y:S01]  /*3f70*/  UPLOP3.LUT UP3, UPT, UPT, UPT, UPT, 0x80, 0x8 ;  /* 0x000000000008789c */ /* 0x000fe20003f6f070 */
[----:B------:R-:W-:Y:S01]  /*3f80*/  UMOV UR43, 0x40004040 ;  /* 0x40004040002b7882 */ /* 0x000fe20000000000 */
[----:B------:R-:W-:Y:S01]  /*3f90*/  UMOV UR41, 0x40004040 ;  /* 0x4000404000297882 */ /* 0x000fe20000000000 */
[----:B------:R2:W-:Y:S01]  /*3fa0*/  UTCQMMA.2CTA gdesc[UR42], gdesc[UR44], tmem[UR10], tmem[UR26], idesc[UR27], UPT ;  /* 0x00ff1a2c2a0075ea */ /* 0x0005e2000ba0030a */
[----:B------:R-:W-:Y:S01]  /*3fb0*/  UMOV UR39, 0x40004040 ;  /* 0x4000404000277882 */ /* 0x000fe20000000000 */
[----:B------:R-:W-:Y:S01]  /*3fc0*/  UMOV UR37, 0x40004040 ;  /* 0x4000404000257882 */ /* 0x000fe20000000000 */
[----:B------:R-:W-:Y:S01]  /*3fd0*/  UMOV UR35, 0x40004040 ;  /* 0x4000404000237882 */ /* 0x000fe20000000000 */
[----:B------:R2:W-:Y:S01]  /*3fe0*/  UTCQMMA.2CTA gdesc[UR38], gdesc[UR40], tmem[UR10], tmem[UR24], idesc[UR25], UPT ;  /* 0x00ff1828260075ea */ /* 0x0005e2000ba0030a */
[----:B------:R2:W-:Y:S01]  /*3ff0*/  UTCQMMA.2CTA gdesc[UR34], gdesc[UR36], tmem[UR10], tmem[UR22], idesc[UR23], UPT ;  /* 0x00ff1624220075ea */ /* 0x0005e2000ba0030a */
[----:B------:R2:W-:Y:S01]  /*4000*/  UTCBAR.2CTA.MULTICAST [UR8], URZ, UR12 ;  /* 0x000000ff080073e9 */ /* 0x0005e2000820080c */
[----:B------:R-:W-:Y:S01]  /*4010*/  UMOV UR46, UR18 ;  /* 0x00000012002e7c82 */ /* 0x000fe20008000000 */
[----:B------:R-:W-:Y:S05]  /*4020*/  BRA.U UP0, `(.L_x_83) ;  /* 0xfffffffd00507547 */ /* 0x000fea000b83ffff */
.L_x_80:
[----:B------:R-:W-:Y:S01]  /*4030*/  UIADD3 UR9, UPT, UPT, UR9, 0x120, URZ ;  /* 0x0000012009097890 */ /* 0x000fe2000fffe0ff */
[----:B------:R-:W-:-:S08]  /*4040*/  UMOV UR17, UR16 ;  /* 0x0000001000117c82 */ /* 0x000fd00008000000 */
[----:B------:R4:W-:Y:S01]  /*4050*/  UTCBAR.2CTA.MULTICAST [UR9], URZ, UR11 ;  /* 0x000000ff090073e9 */ /* 0x0009e2000820080b */
[----:B------:R-:W-:Y:S02]  /*4060*/  NOP ;  /* 0x0000000000007918 */ /* 0x000fe40000000000 */
.L_x_78:
[----:B------:R-:W-:Y:S01]  /*4070*/  UIADD3 UR19, UPT, UPT, UR19, 0x1, URZ ;  /* 0x0000000113137890 */ /* 0x000fe2000fffe0ff */
[----:B------:R-:W-:-:S03]  /*4080*/  ISETP.NE.AND P0, PT, R8, 0x2, PT ;  /* 0x000000020800780c */ /* 0x000fc60003f05270 */
[----:B------:R-:W-:Y:S01]  /*4090*/  UISETP.NE.AND UP0, UPT, UR19, 0x4, UPT ;  /* 0x000000041300788c */ /* 0x000fe2000bf05270 */
[----:B-12---:R-:W-:Y:S02]  /*40a0*/  SEL R0, RZ, 0x1, P0 ;  /* 0x00000001ff007807 */ /* 0x006fe40000000000 */
[----:B------:R-:W-:Y:S01]  /*40b0*/  SEL R8, R8, RZ, P0 ;  /* 0x000000ff08087207 */ /* 0x000fe20000000000 */
[----:B------:R-:W-:Y:S01]  /*40c0*/  USEL UR8, URZ, 0x1, UP0 ;  /* 0x00000001ff087887 */ /* 0x000fe20008000000 */
[----:B------:R-:W-:Y:S01]  /*40d0*/  LOP3.LUT R3, R3, R0, RZ, 0x3c, !PT ;  /* 0x0000000003037212 */ /* 0x000fe200078e3cff */
[----:B------:R-:W-:-:S04]  /*40e0*/  USEL UR19, UR19, URZ, UP0 ;  /* 0x000000ff13137287 */ /* 0x000fc80008000000 */
[----:B------:R-:W-:Y:S01]  /*40f0*/  LOP3.LUT R9, R9, UR8, RZ, 0x3c, !PT ;  /* 0x0000000809097c12 */ /* 0x000fe2000f8e3cff */
[----:B------:R-:W-:Y:S07]  /*4100*/  @P1 BRA `(.L_x_84) ;  /* 0xfffffff800881947 */ /* 0x000fee000383ffff */
[----:B------:R-:W1:Y:S01]  /*4110*/  S2UR UR6, SR_CgaCtaId ;  /* 0x00000000000679c3 */ /* 0x000e620000008800 */
[----:B------:R-:W-:Y:S01]  /*4120*/  ELECT P0, URZ, PT ;  /* 0x0000000000ff782f */ /* 0x000fe20003800000 */
[----:B------:R-:W-:Y:S01]  /*4130*/  HFMA2 R0, -RZ, RZ, 0, 5.9604644775390625e-08 ;  /* 0x00000001ff007431 */ /* 0x000fe200000001ff */
[----:B------:R-:W-:-:S05]  /*4140*/  UMOV UR8, 0x40 ;  /* 0x0000004000087882 */ /* 0x000fca0000000000 */
[----:B------:R-:W-:Y:S01]  /*4150*/  UVIRTCOUNT.DEALLOC.SMPOOL 0x80 ;  /* 0x000000800000784c */ /* 0x000fe20000000000 */
[----:B------:R-:W-:Y:S02]  /*4160*/  UISETP.NE.AND UP0, UPT, UR5, URZ, UPT ;  /* 0x000000ff0500728c */ /* 0x000fe4000bf05270 */
[----:B-1----:R-:W-:-:S09]  /*4170*/  ULEA UR6, UR6, UR8, 0x18 ;  /* 0x0000000806067291 */ /* 0x002fd2000f8ec0ff */
[----:B------:R1:W-:Y:S01]  /*4180*/  @P0 STS.U8 [UR6+0x1c], R0 ;  /* 0x00001c00ff000988 */ /* 0x0003e20008000006 */
[----:B------:R-:W-:Y:S05]  /*4190*/  BRA.U UP0, `(.L_x_85) ;  /* 0x0000000100a07547 */ /* 0x000fea000b800000 */
[----:B------:R-:W-:Y:S01]  /*41a0*/  UIADD3 UR5, UPT, UPT, UR7, 0x140, URZ ;  /* 0x0000014007057890 */ /* 0x000fe2000fffe0ff */
[----:B------:R-:W-:-:S03]  /*41b0*/  SHF.L.U32 R3, R9, 0x1f, RZ ;  /* 0x0000001f09037819 */ /* 0x000fc600000006ff */
[----:B------:R-:W-:-:S09]  /*41c0*/  ULEA UR8, UR19, UR5, 0x3 ;  /* 0x0000000513087291 */ /* 0x000fd2000f8e18ff */
[----:B------:R-:W2:Y:S02]  /*41d0*/  SYNCS.PHASECHK.TRANS64.TRYWAIT P0, [UR8], R3 ;  /* 0x00000003ff0075a7 */ /* 0x000ea40008001108 */
[----:B--2---:R-:W-:Y:S05]  /*41e0*/  @!P0 BRA `(.L_x_86) ;  /* 0x0000004400f88947 */ /* 0x004fea0003800000 */
.L_x_174:
[----:B----4-:R-:W-:-:S04]  /*41f0*/  UIADD3 UR9, UPT, UPT, UR19, 0x1, URZ ;  /* 0x0000000113097890 */ /* 0x010fc8000fffe0ff */
        /* <DEDUP_REMOVED lines=8> */
.L_x_176:
        /* <DEDUP_REMOVED lines=9> */
.L_x_178:
[----:B------:R-:W-:-:S04]  /*4310*/  UIADD3 UR9, UPT, UPT, UR9, 0x1, URZ ;  /* 0x0000000109097890 */ /* 0x000fc8000fffe0ff */
[----:B------:R-:W-:-:S04]  /*4320*/  UISETP.NE.AND UP1, UPT, UR9, 0x4, UPT ;  /* 0x000000040900788c */ /* 0x000fc8000bf25270 */
[----:B------:R-:W-:Y:S02]  /*4330*/  USEL UR8, URZ, 0x1, UP1 ;  /* 0x00000001ff087887 */ /* 0x000fe40008800000 */
[----:B------:R-:W-:-:S04]  /*4340*/  USEL UR9, UR9, URZ, UP1 ;  /* 0x000000ff09097287 */ /* 0x000fc80008800000 */
[----:B------:R-:W-:Y:S01]  /*4350*/  ULEA UR9, UR9, UR5, 0x3 ;  /* 0x0000000509097291 */ /* 0x000fe2000f8e18ff */
[----:B-1----:R-:W-:-:S04]  /*4360*/  LOP3.LUT R3, R2, UR8, RZ, 0x3c, !PT ;  /* 0x0000000802037c12 */ /* 0x002fc8000f8e3cff */
[----:B------:R-:W-:Y:S01]  /*4370*/  SHF.L.U32 R3, R3, 0x1f, RZ ;  /* 0x0000001f03037819 */ /* 0x000fe200000006ff */
[----:B------:R-:W-:-:S04]  /*4380*/  IMAD.U32 R0, RZ, RZ, UR9 ;  /* 0x00000009ff007e24 */ /* 0x000fc8000f8e00ff */
[----:B------:R1:W2:Y:S03]  /*4390*/  SYNCS.PHASECHK.TRANS64.TRYWAIT P0, [R0+URZ], R3 ;  /* 0x00000003000075a7 */ /* 0x0002a600080011ff */
[----:B--2---:R-:W-:Y:S05]  /*43a0*/  @!P0 NANOSLEEP.SYNCS 0x989680 ;  /* 0x009896800000895d */ /* 0x004fea0003900000 */
[----:B------:R-:W2:Y:S02]  /*43b0*/  @!P0 SYNCS.PHASECHK.TRANS64 P0, [R0+URZ], R3 ;  /* 0x00000003000085a7 */ /* 0x000ea400080010ff */
[----:B--2---:R-:W-:Y:S05]  /*43c0*/  @P0 BRA `(.L_x_89) ;  /* 0x0000000000200947 */ /* 0x004fea0003800000 */
.L_x_90:
[----:B--2---:R2:W4:Y:S02]  /*43d0*/  SYNCS.PHASECHK.TRANS64.TRYWAIT P0, [R0+URZ], R3 ;  /* 0x00000003000075a7 */ /* 0x00452400080011ff */
[----:B----4-:R-:W-:Y:S05]  /*43e0*/  @!P0 NANOSLEEP.SYNCS 0x989680 ;  /* 0x009896800000895d */ /* 0x010fea0003900000 */
[----:B------:R-:W4:Y:S02]  /*43f0*/  @!P0 SYNCS.PHASECHK.TRANS64 P0, [R0+URZ], R3 ;  /* 0x00000003000085a7 */ /* 0x000f2400080010ff */
[----:B----4-:R-:W-:Y:S05]  /*4400*/  @!P0 BRA `(.L_x_90) ;  /* 0xfffffffc00f08947 */ /* 0x010fea000383ffff */
[----:B------:R-:W-:Y:S05]  /*4410*/  BRA `(.L_x_89) ;  /* 0x00000000000c7947 */ /* 0x000fea0003800000 */
.L_x_85:
[----:B------:R-:W-:-:S04]  /*4420*/  UIADD3 UR5, UPT, UPT, UR7, 0x180, URZ ;  /* 0x0000018007057890 */ /* 0x000fc8000fffe0ff */
[----:B------:R-:W-:-:S09]  /*4430*/  UPRMT UR5, UR4, 0x654, UR5 ;  /* 0x0000065404057896 */ /* 0x000fd20008000005 */
[----:B------:R-:W-:Y:S03]  /*4440*/  SYNCS.ARRIVE.TRANS64.RED.A1T0 RZ, [UR5], RZ ;  /* 0x000000ffffff79a7 */ /* 0x000fe60008100405 */
.L_x_89:
[----:B-12---:R-:W-:Y:S01]  /*4450*/  SHF.L.U32 R3, RZ, 0x1f, RZ ;  /* 0x0000001fff037819 */ /* 0x006fe200000006ff */
[----:B------:R-:W-:Y:S01]  /*4460*/  UIADD3 UR5, UPT, UPT, UR7, 0x180, URZ ;  /* 0x0000018007057890 */ /* 0x000fe2000fffe0ff */
[----:B------:R-:W-:Y:S02]  /*4470*/  PLOP3.LUT P0, PT, PT, PT, UP0, 0x80, 0x8 ;  /* 0x000000000008781c */ /* 0x000fe40003f0f008 */
[----:B------:R-:W1:Y:S02]  /*4480*/  SYNCS.PHASECHK.TRANS64.TRYWAIT P1, [UR7+0x180], R3 ;  /* 0x00018003ff0075a7 */ /* 0x000e640008021107 */
[----:B-1----:R-:W-:Y:S09]  /*4490*/  @!P1 BRA `(.L_x_91) ;  /* 0x0000004400949947 */ /* 0x002ff20003800000 */
.L_x_180:
[----:B------:R-:W-:Y:S01]  /*44a0*/  @!UP0 UPRMT UR5, UR4, 0x654, UR5 ;  /* 0x0000065404058896 */ /* 0x000fe20008000005 */
[----:B------:R-:W-:Y:S02]  /*44b0*/  UMOV UR8, 0xffff ;  /* 0x0000ffff00087882 */ /* 0x000fe40000000000 */
[----:B------:R-:W-:-:S06]  /*44c0*/  UMOV UR4, 0x1 ;  /* 0x0000000100047882 */ /* 0x000fcc0000000000 */
[----:B------:R-:W-:Y:S01]  /*44d0*/  @!P0 SYNCS.ARRIVE.TRANS64.RED.A1T0 RZ, [UR5], RZ ;  /* 0x000000ffffff89a7 */ /* 0x000fe20008100405 */
[----:B------:R-:W-:Y:S01]  /*44e0*/  NOP ;  /* 0x0000000000007918 */ /* 0x000fe20000000000 */
[----:B-1----:R-:W1:Y:S01]  /*44f0*/  LDS R0, [UR6+0x14] ;  /* 0x00001406ff007984 */ /* 0x002e620008000800 */
[----:B------:R-:W-:-:S04]  /*4500*/  ULOP3.LUT UR5, UR21, 0xffff, URZ, 0xc0, !UPT ;  /* 0x0000ffff15057892 */ /* 0x000fc8000f8ec0ff */
[----:B------:R-:W-:-:S04]  /*4510*/  USHF.R.U32.HI UR5, URZ, 0x5, UR5 ;  /* 0x00000005ff057899 */ /* 0x000fc80008011605 */
[----:B------:R-:W-:Y:S02]  /*4520*/  USHF.L.U32 UR8, UR8, UR5, URZ ;  /* 0x0000000508087299 */ /* 0x000fe400080006ff */
[----:B------:R-:W-:-:S04]  /*4530*/  USHF.L.U32 UR4, UR4, UR5, URZ ;  /* 0x0000000504047299 */ /* 0x000fc800080006ff */
[----:B-1----:R-:W-:-:S04]  /*4540*/  LOP3.LUT R0, R0, UR8, RZ, 0xc0, !PT ;  /* 0x0000000800007c12 */ /* 0x002fc8000f8ec0ff */
[----:B------:R-:W-:-:S13]  /*4550*/  ISETP.NE.AND P0, PT, R0, UR8, PT ;  /* 0x0000000800007c0c */ /* 0x000fda000bf05270 */
[----:B------:R-:W-:Y:S05]  /*4560*/  @P0 BRA `(.L_x_92) ;  /* 0x0000000000580947 */ /* 0x000fea0003800000 */
[----:B------:R-:W1:Y:S02]  /*4570*/  LDS R0, [UR6+0x18] ;  /* 0x00001806ff007984 */ /* 0x000e640008000800 */
[----:B-1----:R-:W-:-:S04]  /*4580*/  LOP3.LUT R0, R0, UR4, RZ, 0xc0, !PT ;  /* 0x0000000400007c12 */ /* 0x002fc8000f8ec0ff */
[----:B------:R-:W-:-:S13]  /*4590*/  ISETP.NE.AND P0, PT, R0, UR4, PT ;  /* 0x0000000400007c0c */ /* 0x000fda000bf05270 */
[----:B------:R-:W-:Y:S05]  /*45a0*/  @P0 BRA `(.L_x_93) ;  /* 0x00000000003c0947 */ /* 0x000fea0003800000 */
[----:B------:R-:W1:Y:S01]  /*45b0*/  S2R R2, SR_LANEID ;  /* 0x0000000000027919 */ /* 0x000e620000000000 */
[----:B------:R-:W-:Y:S01]  /*45c0*/  ULOP3.LUT UR8, URZ, UR8, URZ, 0x33, !UPT ;  /* 0x00000008ff087292 */ /* 0x000fe2000f8e33ff */
[----:B------:R-:W-:Y:S01]  /*45d0*/  LOP3.LUT R4, RZ, UR4, RZ, 0x33, !PT ;  /* 0x00000004ff047c12 */ /* 0x000fe2000f8e33ff */
[----:B------:R-:W-:Y:S02]  /*45e0*/  VOTEU.ANY UR7, UPT, PT ;  /* 0x0000000000077886 */ /* 0x000fe400038e0100 */
[----:B------:R-:W-:Y:S01]  /*45f0*/  UFLO.U32 UR7, UR7 ;  /* 0x00000007000772bd */ /* 0x000fe200080e0000 */
[----:B------:R-:W2:Y:S01]  /*4600*/  REDUX UR4, R4 ;  /* 0x00000000040473c4 */ /* 0x000ea20000000000 */
[----:B------:R-:W-:-:S06]  /*4610*/  IMAD.U32 R0, RZ, RZ, UR8 ;  /* 0x00000008ff007e24 */ /* 0x000fcc000f8e00ff */
[----:B------:R1:W-:Y:S01]  /*4620*/  UTCATOMSWS.AND URZ, UR8 ;  /* 0x0000000800ff79e3 */ /* 0x0003e20008000000 */
[----:B------:R-:W3:Y:S01]  /*4630*/  REDUX UR5, R0 ;  /* 0x00000000000573c4 */ /* 0x000ee20000000000 */
[----:B-1----:R-:W-:Y:S01]  /*4640*/  ISETP.EQ.U32.AND P0, PT, R2, UR7, PT ;  /* 0x0000000702007c0c */ /* 0x002fe2000bf02070 */
[----:B--2---:R-:W-:Y:S01]  /*4650*/  IMAD.U32 R2, RZ, RZ, UR4 ;  /* 0x00000004ff027e24 */ /* 0x004fe2000f8e00ff */
[----:B---3--:R-:W-:-:S11]  /*4660*/  MOV R3, UR5 ;  /* 0x0000000500037c02 */ /* 0x008fd60008000f00 */
[----:B------:R1:W-:Y:S04]  /*4670*/  @P0 ATOMS.AND RZ, [UR6+0x14], R3 ;  /* 0x00001403ffff098c */ /* 0x0003e8000a800006 */
[----:B------:R1:W-:Y:S01]  /*4680*/  @P0 ATOMS.AND RZ, [UR6+0x18], R2 ;  /* 0x00001802ffff098c */ /* 0x0003e2000a800006 */
[----:B------:R-:W-:Y:S05]  /*4690*/  BRA `(.L_x_94) ;  /* 0x0000000000147947 */ /* 0x000fea0003800000 */
.L_x_93:
[----:B------:R-:W-:Y:S02]  /*46a0*/  MOV R2, 0x46c0 ;  /* 0x000046c000027802 */ /* 0x000fe40000000f00 */
[----:B---345:R-:W-:Y:S05]  /*46b0*/  CALL.REL.NOINC `($__internal_0_$__cuda_sm10x_tcgen05_guardrail_trap_col_being_dealloced_not_returned_by_alloc) ;  /* 0x0000004400e87944 */ /* 0x038fea0003c00000 */
[----:B------:R-:W-:Y:S05]  /*46c0*/  BRA `(.L_x_94) ;  /* 0x0000000000087947 */ /* 0x000fea0003800000 */
.L_x_92:
[----:B------:R-:W-:Y:S02]  /*46d0*/  MOV R2, 0x46f0 ;  /* 0x000046f000027802 */ /* 0x000fe40000000f00 */
[----:B---345:R-:W-:Y:S05]  /*46e0*/  CALL.REL.NOINC `($__internal_2_$__cuda_sm10x_tcgen05_guardrail_trap_unallocated_columns_being_dealloced) ;  /* 0x0000004400f47944 */ /* 0x038fea0003c00000 */
.L_x_94:
[----:B------:R-:W-:Y:S01]  /*46f0*/  NOP ;  /* 0x0000000000007918 */ /* 0x000fe20000000000 */
[----:B----4-:R-:W-:Y:S05]  /*4700*/  EXIT ;  /* 0x000000000000794d */ /* 0x010fea0003800000 */
.L_x_65:
[----:B------:R-:W-:-:S09]  /*4710*/  UISETP.NE.OR UP5, UPT, UR10, 0x3, !UP5 ;  /* 0x000000030a00788c */ /* 0x000fd2000efa5670 */
[----:B------:R-:W-:Y:S05]  /*4720*/  BRA.U UP5, `(.L_x_95) ;  /* 0x0000000d05707547 */ /* 0x000fea000b800000 */
[----:B------:R-:W1:Y:S01]  /*4730*/  LDC R0, c[0x0][0xb30] ;  /* 0x0002cc00ff007b82 */ /* 0x000e620000000800 */
[----:B------:R-:W2:Y:S01]  /*4740*/  LDCU.64 UR8, c[0x0][0x888] ;  /* 0x00011100ff0877ac */ /* 0x000ea20008000a00 */
[----:B------:R-:W-:Y:S02]  /*4750*/  HFMA2 R29, -RZ, RZ, 0, 0 ;  /* 0x00000000ff1d7431 */ /* 0x000fe400000001ff */
[----:B------:R-:W-:Y:S01]  /*4760*/  IMAD.MOV.U32 R31, RZ, RZ, 0x1 ;  /* 0x00000001ff1f7424 */ /* 0x000fe200078e00ff */
[----:B------:R-:W-:Y:S01]  /*4770*/  MOV R23, 0x1000 ;  /* 0x0000100000177802 */ /* 0x000fe20000000f00 */
[----:B------:R-:W3:Y:S01]  /*4780*/  LDCU.64 UR4, c[0x0][0x890] ;  /* 0x00011200ff0477ac */ /* 0x000ee20008000a00 */
[----:B------:R-:W-:Y:S01]  /*4790*/  IMAD.MOV.U32 R30, RZ, RZ, RZ ;  /* 0x000000ffff1e7224 */ /* 0x000fe200078e00ff */
[----:B------:R-:W4:Y:S01]  /*47a0*/  LDC R19, c[0x0][0x370] ;  /* 0x0000dc00ff137b82 */ /* 0x000f220000000800 */
[----:B------:R-:W-:Y:S01]  /*47b0*/  UMOV UR7, 0x400 ;  /* 0x0000040000077882 */ /* 0x000fe20000000000 */
[----:B------:R-:W-:-:S02]  /*47c0*/  UPLOP3.LUT UP1, UPT, UPT, UPT, UPT, 0x40, 0x4 ;  /* 0x000000000004789c */ /* 0x000fc40003f2e870 */
[----:B------:R-:W-:-:S04]  /*47d0*/  ULEA UR7, UR37, UR7, 0x18 ;  /* 0x0000000725077291 */ /* 0x000fc8000f8ec0ff */
[----:B------:R-:W4:Y:S01]  /*47e0*/  LDC R2, c[0x0][0xb0c] ;  /* 0x0002c300ff027b82 */ /* 0x000f220000000800 */
[----:B------:R-:W-:Y:S02]  /*47f0*/  UIADD3 UR13, UPT, UPT, UR7, 0xd8, URZ ;  /* 0x000000d8070d7890 */ /* 0x000fe4000fffe0ff */
[----:B--2---:R-:W-:Y:S02]  /*4800*/  UISETP.NE.U32.AND UP3, UPT, UR8, URZ, UPT ;  /* 0x000000ff0800728c */ /* 0x004fe4000bf65070 */
[----:B------:R-:W-:Y:S02]  /*4810*/  UIADD3 UR25, UPT, UPT, UR7, 0xd0, URZ ;  /* 0x000000d007197890 */ /* 0x000fe4000fffe0ff */
[----:B---3--:R-:W-:Y:S01]  /*4820*/  UISETP.NE.U32.AND UP4, UPT, UR4, URZ, UPT ;  /* 0x000000ff0400728c */ /* 0x008fe2000bf85070 */
[----:B------:R-:W2:Y:S01]  /*4830*/  LDC R18, c[0x0][0xb20] ;  /* 0x0002c800ff127b82 */ /* 0x000ea20000000800 */
[----:B-1----:R-:W-:Y:S01]  /*4840*/  ISETP.NE.AND P1, PT, R0, 0x1, PT ;  /* 0x000000010000780c */ /* 0x002fe20003f25270 */
[----:B------:R-:W-:-:S02]  /*4850*/  UISETP.NE.AND.EX UP3, UPT, UR9, URZ, UPT, UP3 ;  /* 0x000000ff0900728c */ /* 0x000fc4000bf65330 */
[----:B------:R-:W-:Y:S02]  /*4860*/  UPRMT UR13, UR37, 0x654, UR13 ;  /* 0x00000654250d7896 */ /* 0x000fe4000800000d */
[----:B------:R-:W-:Y:S02]  /*4870*/  UISETP.NE.AND.EX UP4, UPT, UR5, URZ, UPT, UP4 ;  /* 0x000000ff0500728c */ /* 0x000fe4000bf85340 */
[----:B------:R-:W1:Y:S08]  /*4880*/  LDC.64 R32, c[0x0][0x348] ;  /* 0x0000d200ff207b82 */ /* 0x000e700000000a00 */
[----:B------:R-:W3:Y:S08]  /*4890*/  LDC.64 R16, c[0x0][0xb10] ;  /* 0x0002c400ff107b82 */ /* 0x000ef00000000a00 */
[----:B------:R-:W1:Y:S08]  /*48a0*/  LDC.64 R6, c[0x0][0xb18] ;  /* 0x0002c600ff067b82 */ /* 0x000e700000000a00 */
[----:B------:R-:W1:Y:S08]  /*48b0*/  LDC.64 R4, c[0x0][0xb28] ;  /* 0x0002ca00ff047b82 */ /* 0x000e700000000a00 */
[----:B--2-4-:R-:W1:Y:S02]  /*48c0*/  LDC R22, c[0x0][0x374] ;  /* 0x0000dd00ff167b82 */ /* 0x014e640000000800 */
.L_x_104:
[C---:B------:R-:W-:Y:S02]  /*48d0*/  LEA R0, R30.reuse, UR7, 0x3 ;  /* 0x000000071e007c11 */ /* 0x040fe4000f8e18ff */
[----:B------:R-:W-:Y:S02]  /*48e0*/  SHF.L.U32 R3, R29, 0x1f, RZ ;  /* 0x0000001f1d037819 */ /* 0x000fe400000006ff */
[----:B------:R-:W-:Y:S02]  /*48f0*/  LEA R24, R30, UR7, 0x4 ;  /* 0x000000071e187c11 */ /* 0x000fe4000f8e20ff */
[----:B--2---:R-:W2:Y:S02]  /*4900*/  SYNCS.PHASECHK.TRANS64.TRYWAIT P0, [R0+URZ+0x100], R3 ;  /* 0x00010003000075a7 */ /* 0x004ea400080011ff */
[----:B--2---:R-:W-:Y:S05]  /*4910*/  @!P0 BRA `(.L_x_96) ;  /* 0x00000040008c8947 */ /* 0x004fea0003800000 */
.L_x_181:
[----:B------:R-:W-:Y:S01]  /*4920*/  ISETP.GE.AND P0, PT, R40, 0x1, PT ;  /* 0x000000012800780c */ /* 0x000fe20003f06270 */
[----:B------:R-:W4:Y:S01]  /*4930*/  LDS.128 R24, [R24+0x190] ;  /* 0x0001900018187984 */ /* 0x000f220000000c00 */
[----:B--2---:R-:W-:Y:S01]  /*4940*/  VIADD R0, R0, 0x110 ;  /* 0x0000011000007836 */ /* 0x004fe20000000000 */
[----:B------:R-:W-:Y:S01]  /*4950*/  @!PT LDS RZ, [RZ] ;  /* 0x00000000fffff984 */ /* 0x000fe20000000800 */
[----:B------:R-:W-:Y:S01]  /*4960*/  @!PT LDS RZ, [RZ] ;  /* 0x00000000fffff984 */ /* 0x000fe20000000800 */
[----:B------:R-:W-:Y:S01]  /*4970*/  @!PT LDS RZ, [RZ] ;  /* 0x00000000fffff984 */ /* 0x000fe20000000800 */
[----:B------:R-:W-:Y:S01]  /*4980*/  @!PT LDS RZ, [RZ] ;  /* 0x00000000fffff984 */ /* 0x000fe20000000800 */
[----:B------:R2:W-:Y:S06]  /*4990*/  MEMBAR.ALL.CTA ;  /* 0x0000000000007992 */ /* 0x0005ec0000008000 */
[----:B--2---:R-:W2:Y:S01]  /*49a0*/  FENCE.VIEW.ASYNC.S ;  /* 0x00000000000073c6 */ /* 0x004ea20000000000 */
[----:B------:R-:W-:Y:S04]  /*49b0*/  PRMT R0, RZ, 0x654, R0 ;  /* 0x00000654ff007816 */ /* 0x000fe80000000000 */
[----:B--2---:R2:W-:Y:S01]  /*49c0*/  SYNCS.ARRIVE.TRANS64.RED.A1T0 RZ, [R0+URZ], RZ ;  /* 0x000000ff00ff79a7 */ /* 0x0045e200081004ff */
[----:B----4-:R-:W-:Y:S11]  /*49d0*/  LOP3.LUT P3, RZ, R26, 0x1, RZ, 0xc0, !PT ;  /* 0x000000011aff7812 */ /* 0x010ff6000786c0ff */
[----:B------:R-:W-:Y:S02]  /*49e0*/  @!UPT UIADD3 URZ, UPT, UPT, URZ, URZ, URZ ;  /* 0x000000fffffff290 */ /* 0x000fe4000fffe0ff */
[----:B------:R-:W-:Y:S02]  /*49f0*/  @P3 MOV R13, R24 ;  /* 0x00000018000d3202 */ /* 0x000fe40000000f00 */
[----:B------:R-:W-:Y:S01]  /*4a00*/  @P3 LOP3.LUT R8, R25, 0xffff, RZ, 0xc0, !PT ;  /* 0x0000ffff19083812 */ /* 0x000fe200078ec0ff */
[----:B--2---:R-:W-:Y:S06]  /*4a10*/  @!P0 BRA `(.L_x_97) ;  /* 0x0000000000a48947 */ /* 0x004fec0003800000 */
[----:B-1----:R-:W-:Y:S01]  /*4a20*/  IMAD.HI.U32 R35, R22, R7, RZ ;  /* 0x0000000716237227 */ /* 0x002fe200078e00ff */
[----:B------:R-:W-:Y:S02]  /*4a30*/  ISETP.NE.AND P0, PT, R6, 0x1, PT ;  /* 0x000000010600780c */ /* 0x000fe40003f05270 */
[----:B------:R-:W-:Y:S01]  /*4a40*/  ISETP.NE.AND P2, PT, R40, 0x1, PT ;  /* 0x000000012800780c */ /* 0x000fe20003f45270 */
[----:B---3--:R-:W-:Y:S01]  /*4a50*/  IMAD.HI.U32 R34, R19, R16, RZ ;  /* 0x0000001013227227 */ /* 0x008fe200078e00ff */
[----:B------:R-:W-:Y:S02]  /*4a60*/  SHF.R.U32.HI R35, RZ, R18, R35 ;  /* 0x00000012ff237219 */ /* 0x000fe40000011623 */
[----:B------:R-:W-:Y:S01]  /*4a70*/  ISETP.NE.AND P4, PT, R2, 0x1, PT ;  /* 0x000000010200780c */ /* 0x000fe20003f85270 */
[----:B------:R-:W-:Y:S01]  /*4a80*/  IMAD.HI.U32 R36, R13, R16, RZ ;  /* 0x000000100d247227 */ /* 0x000fe200078e00ff */
[----:B------:R-:W-:Y:S02]  /*4a90*/  SHF.R.U32.HI R34, RZ, R17, R34 ;  /* 0x00000011ff227219 */ /* 0x000fe40000011622 */
[----:B------:R-:W-:Y:S01]  /*4aa0*/  SEL R3, R22, R35, !P0 ;  /* 0x0000002316037207 */ /* 0x000fe20004000000 */
[C---:B------:R-:W-:Y:S01]  /*4ab0*/  IMAD.HI.U32 R35, R8.reuse, R7, RZ ;  /* 0x0000000708237227 */ /* 0x040fe200078e00ff */
[----:B------:R-:W-:Y:S02]  /*4ac0*/  SEL R11, R19, R34, !P4 ;  /* 0x00000022130b7207 */ /* 0x000fe40006000000 */
[----:B------:R-:W-:Y:S01]  /*4ad0*/  SHF.R.U32.HI R36, RZ, R17, R36 ;  /* 0x00000011ff247219 */ /* 0x000fe20000011624 */
[----:B------:R-:W-:Y:S01]  /*4ae0*/  IMAD.HI.U32 R38, R3, R4, RZ ;  /* 0x0000000403267227 */ /* 0x000fe200078e00ff */
[----:B------:R-:W-:Y:S03]  /*4af0*/  SHF.R.U32.HI R35, RZ, R18, R35 ;  /* 0x00000012ff237219 */ /* 0x000fe60000011623 */
[----:B------:R-:W-:Y:S01]  /*4b00*/  IMAD.HI.U32 R34, R11, R4, RZ ;  /* 0x000000040b227227 */ /* 0x000fe200078e00ff */
[----:B------:R-:W-:Y:S02]  /*4b10*/  @P2 SHF.R.U32.HI R3, RZ, R5, R38 ;  /* 0x00000005ff032219 */ /* 0x000fe40000011626 */
[----:B------:R-:W-:Y:S02]  /*4b20*/  SEL R9, R8, R35, !P0 ;  /* 0x0000002308097207 */ /* 0x000fe40004000000 */
[----:B------:R-:W-:Y:S01]  /*4b30*/  @P2 SHF.R.U32.HI R11, RZ, R5, R34 ;  /* 0x00000005ff0b2219 */ /* 0x000fe20000011622 */
[C---:B------:R-:W-:Y:S01]  /*4b40*/  IMAD R10, R40.reuse, R3, RZ ;  /* 0x00000003280a7224 */ /* 0x040fe200078e02ff */
[----:B------:R-:W-:Y:S01]  /*4b50*/  SEL R3, R13, R36, !P4 ;  /* 0x000000240d037207 */ /* 0x000fe20006000000 */
[C---:B------:R-:W-:Y:S03]  /*4b60*/  IMAD.HI.U32 R14, R9.reuse, R4, RZ ;  /* 0x00000004090e7227 */ /* 0x040fe600078e00ff */
[----:B------:R-:W-:Y:S01]  /*4b70*/  ISETP.GE.AND P0, PT, R9, R10, PT ;  /* 0x0000000a0900720c */ /* 0x000fe20003f06270 */
[C---:B------:R-:W-:Y:S01]  /*4b80*/  IMAD R12, R40.reuse, R11, RZ ;  /* 0x0000000b280c7224 */ /* 0x040fe200078e02ff */
[-C--:B------:R-:W-:Y:S04]  /*4b90*/  SHF.R.U32.HI R14, RZ, R5.reuse, R14 ;  /* 0x00000005ff0e7219 */ /* 0x080fe8000001160e */
[----:B------:R-:W-:Y:S02]  /*4ba0*/  ISETP.GE.OR P0, PT, R3, R12, P0 ;  /* 0x0000000c0300720c */ /* 0x000fe40000706670 */
[----:B------:R-:W-:Y:S05]  /*4bb0*/  SEL R15, R9, R14, !P2 ;  /* 0x0000000e090f7207 */ /* 0x000fea0005000000 */
[----:B------:R-:W-:Y:S04]  /*4bc0*/  IMAD.MOV R14, RZ, RZ, -R15 ;  /* 0x000000ffff0e7224 */ /* 0x000fe800078e0a0f */
[----:B------:R-:W-:Y:S02]  /*4bd0*/  IMAD R14, R40, R14, R9 ;  /* 0x0000000e280e7224 */ /* 0x000fe400078e0209 */
[C---:B------:R-:W-:Y:S05]  /*4be0*/  @!P0 IMAD.HI.U32 R10, R3.reuse, R4, RZ ;  /* 0x00000004030a8227 */ /* 0x040fea00078e00ff */
[----:B------:R-:W-:Y:S04]  /*4bf0*/  @!P0 SHF.R.U32.HI R10, RZ, R5, R10 ;  /* 0x00000005ff0a8219 */ /* 0x000fe8000001160a */
[----:B------:R-:W-:Y:S01]  /*4c00*/  @!P0 SEL R0, R3, R10, !P2 ;  /* 0x0000000a03008207 */ /* 0x000fe20005000000 */
[----:B------:R-:W-:Y:S03]  /*4c10*/  IMAD.MOV R10, RZ, RZ, -R3 ;  /* 0x000000ffff0a7224 */ /* 0x000fe600078e0a03 */
[----:B------:R-:W-:Y:S01]  /*4c20*/  @!P0 IADD3 R15, PT, PT, R15, -R0, RZ ;  /* 0x800000000f0f8210 */ /* 0x000fe20007ffe0ff */
[----:B------:R-:W-:Y:S01]  /*4c30*/  @!P0 IMAD R0, R11, R14, R0 ;  /* 0x0000000e0b008224 */ /* 0x000fe200078e0200 */
[----:B------:R-:W-:Y:S01]  /*4c40*/  IADD3 R11, PT, PT, -R9, RZ, RZ ;  /* 0x000000ff090b7210 */ /* 0x000fe20007ffe1ff */
[----:B------:R-:W-:Y:S02]  /*4c50*/  IMAD R13, R2, R10, R13 ;  /* 0x0000000a020d7224 */ /* 0x000fe400078e020d */
[----:B------:R-:W-:Y:S02]  /*4c60*/  @!P0 IMAD R9, R15, R40, R3 ;  /* 0x000000280f098224 */ /* 0x000fe400078e0203 */
[----:B------:R-:W-:Y:S02]  /*4c70*/  @!P0 IMAD.MOV.U32 R3, RZ, RZ, R0 ;  /* 0x000000ffff038224 */ /* 0x000fe400078e0000 */
[----:B------:R-:W-:Y:S02]  /*4c80*/  IMAD R8, R6, R11, R8 ;  /* 0x0000000b06087224 */ /* 0x000fe400078e0208 */
[----:B------:R-:W-:Y:S02]  /*4c90*/  IMAD R13, R3, R2, R13 ;  /* 0x00000002030d7224 */ /* 0x000fe400078e020d */
[----:B------:R-:W-:Y:S02]  /*4ca0*/  IMAD R8, R9, R6, R8 ;  /* 0x0000000609087224 */ /* 0x000fe400078e0208 */
.L_x_97:
[----:B------:R-:W-:Y:S05]  /*4cb0*/  BRA.U UP1, `(.L_x_98) ;  /* 0x0000000101107547 */ /* 0x000fea000b800000 */
[----:B------:R-:W-:Y:S04]  /*4cc0*/  MOV R0, UR6 ;  /* 0x0000000600007c02 */ /* 0x000fe80008000f00 */
[----:B------:R-:W-:Y:S04]  /*4cd0*/  SHF.L.U32 R3, R0, 0x1f, RZ ;  /* 0x0000001f00037819 */ /* 0x000fe800000006ff */
[----:B------:R-:W2:Y:S02]  /*4ce0*/  SYNCS.PHASECHK.TRANS64.TRYWAIT P0, [UR7+0xf8], R3 ;  /* 0x0000f803ff0075a7 */ /* 0x000ea40008001107 */
[----:B--2---:R-:W-:Y:S05]  /*4cf0*/  @!P0 BRA `(.L_x_99) ;  /* 0x0000003c00a88947 */ /* 0x004fea0003800000 */
.L_x_98:
[----:B------:R-:W-:Y:S02]  /*4d00*/  R2UR UR26, R20 ;  /* 0x00000000141a72ca */ /* 0x000fe400000e0000 */
[----:B------:R-:W-:Y:S02]  /*4d10*/  R2UR UR27, R21 ;  /* 0x00000000151b72ca */ /* 0x000fe400000e0000 */
[----:B------:R-:W-:Y:S02]  /*4d20*/  ISETP.NE.U32.AND P2, PT, RZ, UR4, PT ;  /* 0x00000004ff007c0c */ /* 0x000fe4000bf45070 */
[----:B------:R-:W-:Y:S02]  /*4d30*/  SHF.L.U32 R12, R31, 0x1f, RZ ;  /* 0x0000001f1f0c7819 */ /* 0x000fe400000006ff */
[----:B------:R-:W-:Y:S05]  /*4d40*/  ISETP.NE.AND.EX P2, PT, RZ, UR5, PT, P2 ;  /* 0x00000005ff007c0c */ /* 0x000fea000bf45320 */
[----:B------:R-:W-:Y:S02]  /*4d50*/  USHF.L.U32 UR26, UR26, 0x7, URZ ;  /* 0x000000071a1a7899 */ /* 0x000fe400080006ff */
[----:B------:R-:W-:Y:S01]  /*4d60*/  USHF.L.U32 UR27, UR27, 0x6, URZ ;  /* 0x000000061b1b7899 */ /* 0x000fe200080006ff */
[----:B------:R-:W-:Y:S11]  /*4d70*/  BRA.U !UP4, `(.L_x_100) ;  /* 0x000000010c347547 */ /* 0x000ff6000b800000 */
[----:B------:R-:W-:Y:S01]  /*4d80*/  UPLOP3.LUT UP0, UPT, UPT, UPT, UP3, 0x80, 0x8 ;  /* 0x000000000008789c */ /* 0x000fe20003f0f030 */
[----:B--2---:R-:W-:Y:S02]  /*4d90*/  HFMA2 R0, -RZ, RZ, 0, 5.9604644775390625e-08 ;  /* 0x00000001ff007431 */ /* 0x004fe400000001ff */
[----:B------:R-:W-:Y:S03]  /*4da0*/  IMAD.MOV.U32 R95, RZ, RZ, 0x1 ;  /* 0x00000001ff5f7424 */ /* 0x000fe600078e00ff */
[----:B------:R-:W-:Y:S05]  /*4db0*/  PLOP3.LUT P0, PT, PT, PT, UP0, 0x80, 0x8 ;  /* 0x000000000008781c */ /* 0x000fea0003f0f008 */
[----:B------:R-:W2:Y:S01]  /*4dc0*/  @UP0 LDCU.64 UR10, c[0x0][0x888] ;  /* 0x00011100ff0a07ac */ /* 0x000ea20008000a00 */
[----:B------:R-:W-:Y:S07]  /*4dd0*/  @UP0 UIMAD UR8, UR36, UR4, URZ ;  /* 0x00000004240802a4 */ /* 0x000fee000f8e02ff */
[----:B------:R-:W-:Y:S01]  /*4de0*/  @!P0 PRMT R95, R0, 0x7610, R95 ;  /* 0x00007610005f8816 */ /* 0x000fe2000000005f */
[----:B--2---:R-:W-:Y:S03]  /*4df0*/  @UP0 UIMAD.WIDE UR10, UR8, 0x4, UR10 ;  /* 0x00000004080a08a5 */ /* 0x004fe6000f8e020a */
[----:B------:R-:W2:Y:S03]  /*4e00*/  @!UP0 LDCU UR8, c[0x0][0x880] ;  /* 0x00011000ff0887ac */ /* 0x000ea60008000800 */
[----:B------:R-:W-:Y:S01]  /*4e10*/  IMAD.U32 R10, RZ, RZ, UR10 ;  /* 0x0000000aff0a7e24 */ /* 0x000fe2000f8e00ff */
[----:B------:R-:W-:Y:S05]  /*4e20*/  MOV R11, UR11 ;  /* 0x0000000b000b7c02 */ /* 0x000fea0008000f00 */
[----:B-----5:R4:W5:Y:S02]  /*4e30*/  @P0 LDG.E R49, desc[UR46][R10.64] ;  /* 0x0000002e0a310981 */ /* 0x020964000c1e1900 */
[----:B--2-4-:R-:W-:Y:S07]  /*4e40*/  @!P0 IMAD.U32 R49, RZ, RZ, UR8 ;  /* 0x00000008ff318e24 */ /* 0x014fee000f8e00ff */
.L_x_100:
[----:B-----5:R-:W-:Y:S01]  /*4e50*/  @!P2 FSETP.EQ.AND P0, PT, R49, RZ, PT ;  /* 0x000000ff3100a20b */ /* 0x020fe20003f02000 */
[----:B------:R-:W-:Y:S01]  /*4e60*/  @!UPT UIADD3 URZ, UPT, UPT, URZ, URZ, URZ ;  /* 0x000000fffffff290 */ /* 0x000fe2000fffe0ff */
[----:B------:R-:W-:Y:S11]  /*4e70*/  @!P2 BRA `(.L_x_101) ;  /* 0x000000000014a947 */ /* 0x000ff60003800000 */
[----:B------:R-:W-:Y:S02]  /*4e80*/  LOP3.LUT P2, RZ, R95, 0xff, RZ, 0xc0, !PT ;  /* 0x000000ff5fff7812 */ /* 0x000fe4000784c0ff */
[----:B------:R-:W-:Y:S04]  /*4e90*/  PLOP3.LUT P0, PT, PT, PT, UP0, 0x80, 0x8 ;  /* 0x000000000008781c */ /* 0x000fe80003f0f008 */
[----:B------:R-:W-:Y:S07]  /*4ea0*/  PLOP3.LUT P0, PT, P0, PT, PT, 0x8, 0x80 ;  /* 0x000000000080781c */ /* 0x000fee000070e170 */
[----:B------:R-:W-:Y:S11]  /*4eb0*/  @P2 FSETP.EQ.AND P0, PT, R49, RZ, PT ;  /* 0x000000ff3100220b */ /* 0x000ff60003f02000 */
[----:B------:R-:W-:Y:S02]  /*4ec0*/  @!UPT UIADD3 URZ, UPT, UPT, URZ, URZ, URZ ;  /* 0x000000fffffff290 */ /* 0x000fe4000fffe0ff */
.L_x_101:
[----:B------:R-:W4:Y:S01]  /*4ed0*/  SYNCS.PHASECHK.TRANS64.TRYWAIT P2, [UR7+0xe0], R12 ;  /* 0x0000e00cff0075a7 */ /* 0x000f220008041107 */
[----:B------:R-:W-:Y:S04]  /*4ee0*/  ELECT P4, URZ, PT ;  /* 0x0000000000ff782f */ /* 0x000fe80003880000 */
[----:B------:R-:W-:Y:S11]  /*4ef0*/  PLOP3.LUT P4, PT, P0, P4, PT, 0xf2, 0x2f ;  /* 0x00000000002f781c */ /* 0x000ff60000789e72 */
[----:B------:R-:W-:Y:S02]  /*4f00*/  @!UPT UIADD3 URZ, UPT, UPT, URZ, URZ, URZ ;  /* 0x000000fffffff290 */ /* 0x000fe4000fffe0ff */
[----:B-1----:R-:W-:Y:S05]  /*4f10*/  @!P4 IADD3 R21, P0, PT, R32, 0x580, RZ ;  /* 0x000005802015c810 */ /* 0x002fea0007f1e0ff */
[----:B------:R-:W-:Y:S01]  /*4f20*/  @!P4 IMAD.X R20, RZ, RZ, R33, P0 ;  /* 0x000000ffff14c224 */ /* 0x000fe200000e0621 */
[----:B----4-:R-:W-:Y:S07]  /*4f30*/  @!P2 BRA `(.L_x_102) ;  /* 0x0000003c0030a947 */ /* 0x010fee0003800000 */
.L_x_184:
[----:B------:R-:W4:Y:S01]  /*4f40*/  LDC.64 R14, c[0x0][0xb10] ;  /* 0x0002c400ff0e7b82 */ /* 0x000f220000000a00 */
[----:B------:R-:W-:Y:S01]  /*4f50*/  @!P4 R2UR UR9, R21 ;  /* 0x000000001509c2ca */ /* 0x000fe200000e0000 */
[----:B------:R-:W-:Y:S01]  /*4f60*/  VOTEU.ALL UP1, P4 ;  /* 0x0000000000ff7886 */ /* 0x000fe20002020000 */
[----:B------:R-:W-:Y:S01]  /*4f70*/  @!P4 R2UR UR8, R20 ;  /* 0x000000001408c2ca */ /* 0x000fe200000e0000 */
[----:B------:R-:W-:Y:S01]  /*4f80*/  VOTEU.ALL UP2, P4 ;  /* 0x0000000000ff7886 */ /* 0x000fe20002040000 */
[----:B------:R-:W-:Y:S03]  /*4f90*/  UMOV UR16, 0x0 ;  /* 0x0000000000107882 */ /* 0x000fe60000000000 */
[----:B------:R-:W5:Y:S01]  /*4fa0*/  LDC.64 R10, c[0x0][0xb18] ;  /* 0x0002c600ff0a7b82 */ /* 0x000f620000000a00 */
[----:B------:R-:W-:Y:S01]  /*4fb0*/  @!UP1 UIADD3 UR24, UPT, UPT, UR7, 0x200, URZ ;  /* 0x0000020007189890 */ /* 0x000fe2000fffe0ff */
[----:B------:R-:W-:Y:S01]  /*4fc0*/  @P3 SHF.R.U32.HI R28, RZ, 0x10, R25 ;  /* 0x00000010ff1c3819 */ /* 0x000fe20000011619 */
[----:B------:R-:W-:Y:S01]  /*4fd0*/  UMOV UR17, 0x10000000 ;  /* 0x1000000000117882 */ /* 0x000fe20000000000 */
[----:B------:R-:W-:Y:S01]  /*4fe0*/  UMOV UR28, UR36 ;  /* 0x00000024001c7c82 */ /* 0x000fe20008000000 */
[----:B------:R-:W-:Y:S03]  /*4ff0*/  @!UP1 UIADD3 UR10, UPT, UPT, UR26, 0x40, URZ ;  /* 0x000000401a0a9890 */ /* 0x000fe6000fffe0ff */
[----:B--2---:R-:W2:Y:S01]  /*5000*/  @!P1 LDC R0, c[0x0][0xb20] ;  /* 0x0002c800ff009b82 */ /* 0x004ea20000000800 */
[----:B------:R-:W-:Y:S01]  /*5010*/  UMOV UR11, UR27 ;  /* 0x0000001b000b7c82 */ /* 0x000fe20008000000 */
[----:B------:R-:W-:Y:S01]  /*5020*/  IMAD.U32 R20, RZ, RZ, UR9 ;  /* 0x00000009ff147e24 */ /* 0x000fe2000f8e00ff */
[----:B------:R-:W-:Y:S05]  /*5030*/  UMOV UR9, UR25 ;  /* 0x0000001900097c82 */ /* 0x000fea0008000000 */
[----:B-1----:R-:W1:Y:S01]  /*5040*/  @!P1 LDC R3, c[0x0][0xb0c] ;  /* 0x0002c300ff039b82 */ /* 0x002e620000000800 */
[----:B------:R-:W-:Y:S01]  /*5050*/  IMAD.U32 R21, RZ, RZ, UR8 ;  /* 0x00000008ff157e24 */ /* 0x000fe2000f8e00ff */
[----:B------:R-:W-:Y:S01]  /*5060*/  @!UP1 UIADD3 UR8, UPT, UPT, UR7, 0xa00, URZ ;  /* 0x00000a0007089890 */ /* 0x000fe2000fffe0ff */
[----:B------:R-:W-:Y:S01]  /*5070*/  @!P4 R2UR UR18, R20 ;  /* 0x000000001412c2ca */ /* 0x000fe200000e0000 */
[----:B------:R-:W-:Y:S01]  /*5080*/  VOTEU.ALL UP1, P4 ;  /* 0x0000000000ff7886 */ /* 0x000fe20002020000 */
[----:B------:R-:W-:Y:S01]  /*5090*/  @!P4 IMAD.MOV.U32 R20, RZ, RZ, 0x1000 ;  /* 0x00001000ff14c424 */ /* 0x000fe200078e00ff */
[----:B------:R-:W-:Y:S01]  /*50a0*/  @!P4 R2UR UR19, R21 ;  /* 0x000000001513c2ca */ /* 0x000fe200000e0000 */
[----:B------:R-:W-:Y:S01]  /*50b0*/  UMOV UR12, UR36 ;  /* 0x00000024000c7c82 */ /* 0x000fe20008000000 */
[----:B------:R-:W-:Y:S01]  /*50c0*/  UPRMT UR14, UR37, 0x654, UR25 ;  /* 0x00000654250e7896 */ /* 0x000fe20008000019 */
[----:B------:R-:W-:Y:S10]  /*50d0*/  VIADD R30, R30, 0x1 ;  /* 0x000000011e1e7836 */ /* 0x000ff40000000000 */
[----:B------:R1:W-:Y:S02]  /*50e0*/  @!UP2 UTMALDG.3D [UR24], [UR18], desc[UR16] ;  /* 0x000010181200a5b4 */ /* 0x0003e40008011000 */
[----:B-1----:R-:W-:Y:S01]  /*50f0*/  @!P1 ISETP.NE.AND P2, PT, R3, 0x1, PT ;  /* 0x000000010300980c */ /* 0x002fe20003f45270 */
[C---:B----4-:R-:W-:Y:S01]  /*5100*/  @!P1 IMAD.HI.U32 R14, R13.reuse, R14, RZ ;  /* 0x0000000e0d0e9227 */ /* 0x050fe200078e00ff */
[----:B-----5:R-:W-:Y:S01]  /*5110*/  @!P1 ISETP.NE.AND P0, PT, R10, 0x1, PT ;  /* 0x000000010a00980c */ /* 0x020fe20003f05270 */
[----:B------:R1:W-:Y:S01]  /*5120*/  @!UP1 UTMALDG.3D [UR8], [UR18], desc[UR16] ;  /* 0x00001008120095b4 */ /* 0x0003e20008011000 */
[----:B------:R1:W-:Y:S01]  /*5130*/  @!P4 SYNCS.ARRIVE.TRANS64.RED.A0TR RZ, [UR7+0xd0], R20 ;  /* 0x0000d014ffffc9a7 */ /* 0x0003e20008300407 */
[C---:B------:R-:W-:Y:S01]  /*5140*/  @!P1 IMAD.HI.U32 R11, R8.reuse, R11, RZ ;  /* 0x0000000b080b9227 */ /* 0x040fe200078e00ff */
[----:B------:R-:W-:Y:S04]  /*5150*/  @!P1 SHF.R.U32.HI R14, RZ, R15, R14 ;  /* 0x0000000fff0e9219 */ /* 0x000fe8000001160e */
[----:B--2---:R-:W-:Y:S02]  /*5160*/  @!P1 SHF.R.U32.HI R9, RZ, R0, R11 ;  /* 0x00000000ff099219 */ /* 0x004fe4000001160b */
[----:B------:R-:W-:Y:S02]  /*5170*/  @!P1 SEL R14, R13, R14, !P2 ;  /* 0x0000000e0d0e9207 */ /* 0x000fe40005000000 */
[----:B------:R-:W-:Y:S05]  /*5180*/  @!P1 SEL R9, R8, R9, !P0 ;  /* 0x0000000908099207 */ /* 0x000fea0004000000 */
[----:B------:R-:W-:Y:S01]  /*5190*/  @!P1 IMAD.IADD R0, R9, 0x1, -R14 ;  /* 0x0000000109009824 */ /* 0x000fe200078e0a0e */
[----:B------:R-:W-:Y:S01]  /*51a0*/  SYNCS.ARRIVE.TRANS64.RED.A1T0 RZ, [UR14], RZ ;  /* 0x000000ffffff79a7 */ /* 0x000fe2000810040e */
[----:B------:R-:W-:Y:S02]  /*51b0*/  @!P1 IMAD.IADD R9, R14, 0x1, -R9 ;  /* 0x000000010e099824 */ /* 0x000fe400078e0a09 */
[----:B------:R-:W-:Y:S02]  /*51c0*/  @!P1 IMAD R13, R0, R3, R13 ;  /* 0x00000003000d9224 */ /* 0x000fe400078e020d */
[----:B------:R-:W-:Y:S01]  /*51d0*/  @!P1 IMAD R8, R9, R10, R8 ;  /* 0x0000000a09089224 */ /* 0x000fe200078e0208 */
[----:B------:R-:W2:Y:S02]  /*51e0*/  SYNCS.PHASECHK.TRANS64.TRYWAIT P5, [UR7+0xe8], R12 ;  /* 0x0000e80cff0075a7 */ /* 0x000ea400080a1107 */
[----:B-12---:R-:W-:Y:S05]  /*51f0*/  @!P5 BRA `(.L_x_103) ;  /* 0x000000380098d947 */ /* 0x006fea0003800000 */
.L_x_186:
[----:B-1----:R-:W-:Y:S01]  /*5200*/  @!P4 IADD3 R3, P0, PT, R32, 0x580, RZ ;  /* 0x000005802003c810 */ /* 0x002fe20007f1e0ff */
[----:B------:R-:W-:Y:S01]  /*5210*/  VOTEU.ALL UP1, P4 ;  /* 0x0000000000ff7886 */ /* 0x000fe20002020000 */
[----:B------:R-:W-:Y:S01]  /*5220*/  VOTEU.ALL UP2, P4 ;  /* 0x0000000000ff7886 */ /* 0x000fe20002040000 */
[----:B------:R-:W-:Y:S01]  /*5230*/  UMOV UR14, 0x0 ;  /* 0x00000000000e7882 */ /* 0x000fe20000000000 */
[----:B------:R-:W-:Y:S01]  /*5240*/  @!P4 R2UR UR9, R3 ;  /* 0x000000000309c2ca */ /* 0x000fe200000e0000 */
[----:B------:R-:W-:Y:S01]  /*5250*/  @!P4 IMAD.X R0, RZ, RZ, R33, P0 ;  /* 0x000000ffff00c224 */ /* 0x000fe200000e0621 */
[----:B------:R-:W-:Y:S01]  /*5260*/  @!UP1 UIADD3 UR17, UPT, UPT, UR7, 0xd8, URZ ;  /* 0x000000d807119890 */ /* 0x000fe2000fffe0ff */
[----:B------:R-:W-:Y:S01]  /*5270*/  ISETP.NE.AND P0, PT, R30, 0x2, PT ;  /* 0x000000021e00780c */ /* 0x000fe20003f05270 */
[----:B------:R-:W-:Y:S01]  /*5280*/  @!UP1 UIADD3 UR18, UPT, UPT, UR26, 0x20, URZ ;  /* 0x000000201a129890 */ /* 0x000fe2000fffe0ff */
[----:B------:R-:W-:Y:S01]  /*5290*/  LOP3.LUT R31, R31, 0x1, RZ, 0x3c, !PT ;  /* 0x000000011f1f7812 */ /* 0x000fe200078e3cff */
[----:B------:R-:W-:Y:S01]  /*52a0*/  @!UP1 UIADD3 UR16, UPT, UPT, UR7, 0x1200, URZ ;  /* 0x0000120007109890 */ /* 0x000fe2000fffe0ff */
[----:B------:R-:W-:Y:S01]  /*52b0*/  @!P4 R2UR UR8, R0 ;  /* 0x000000000008c2ca */ /* 0x000fe200000e0000 */
[----:B------:R-:W-:Y:S01]  /*52c0*/  UMOV UR15, 0x10000000 ;  /* 0x10000000000f7882 */ /* 0x000fe20000000000 */
[----:B------:R-:W-:Y:S01]  /*52d0*/  UMOV UR19, UR27 ;  /* 0x0000001b00137c82 */ /* 0x000fe20008000000 */
[----:B------:R-:W-:Y:S01]  /*52e0*/  UMOV UR20, UR36 ;  /* 0x0000002400147c82 */ /* 0x000fe20008000000 */
[----:B------:R-:W-:Y:S01]  /*52f0*/  @!UP1 UIADD3 UR10, UPT, UPT, UR26, 0x60, URZ ;  /* 0x000000601a0a9890 */ /* 0x000fe2000fffe0ff */
[----:B------:R-:W-:Y:S01]  /*5300*/  SEL R0, RZ, 0x1, P0 ;  /* 0x00000001ff007807 */ /* 0x000fe20000000000 */
[----:B------:R-:W-:Y:S01]  /*5310*/  IMAD.U32 R10, RZ, RZ, UR9 ;  /* 0x00000009ff0a7e24 */ /* 0x000fe2000f8e00ff */
[----:B------:R-:W-:Y:S01]  /*5320*/  UMOV UR11, UR27 ;  /* 0x0000001b000b7c82 */ /* 0x000fe20008000000 */
[----:B------:R-:W-:Y:S01]  /*5330*/  UMOV UR12, UR36 ;  /* 0x00000024000c7c82 */ /* 0x000fe20008000000 */
[----:B------:R-:W-:Y:S01]  /*5340*/  UMOV UR9, UR17 ;  /* 0x0000001100097c82 */ /* 0x000fe20008000000 */
[----:B------:R-:W-:Y:S01]  /*5350*/  @P3 R2UR UR36, R28 ;  /* 0x000000001c2432ca */ /* 0x000fe200000e0000 */
[----:B------:R-:W-:Y:S01]  /*5360*/  IMAD.IADD R20, R8, 0x1, R94 ;  /* 0x0000000108147824 */ /* 0x000fe200078e025e */
[----:B------:R-:W-:Y:S01]  /*5370*/  @!P4 R2UR UR22, R10 ;  /* 0x000000000a16c2ca */ /* 0x000fe200000e0000 */
[----:B------:R-:W-:Y:S01]  /*5380*/  IMAD.U32 R11, RZ, RZ, UR8 ;  /* 0x00000008ff0b7e24 */ /* 0x000fe2000f8e00ff */
[----:B------:R-:W-:Y:S01]  /*5390*/  @!UP1 UIADD3 UR8, UPT, UPT, UR7, 0x1a00, URZ ;  /* 0x00001a0007089890 */ /* 0x000fe2000fffe0ff */
[----:B------:R-:W-:Y:S01]  /*53a0*/  LOP3.LUT R29, R29, R0, RZ, 0x3c, !PT ;  /* 0x000000001d1d7212 */ /* 0x000fe200078e3cff */
[----:B------:R-:W-:Y:S01]  /*53b0*/  VOTEU.ALL UP1, P4 ;  /* 0x0000000000ff7886 */ /* 0x000fe20002020000 */
[----:B------:R-:W-:Y:S01]  /*53c0*/  IMAD.IADD R21, R13, 0x1, R96 ;  /* 0x000000010d157824 */ /* 0x000fe200078e0260 */
[----:B------:R-:W-:Y:S02]  /*53d0*/  @!P4 R2UR UR23, R11 ;  /* 0x000000000b17c2ca */ /* 0x000fe400000e0000 */
[----:B------:R-:W-:Y:S11]  /*53e0*/  SEL R30, R30, RZ, P0 ;  /* 0x000000ff1e1e7207 */ /* 0x000ff60000000000 */
[----:B------:R2:W-:Y:S01]  /*53f0*/  @!UP2 UTMALDG.3D [UR16], [UR22], desc[UR14] ;  /* 0x00000e101600a5b4 */ /* 0x0005e20008011000 */
[----:B------:R2:W-:Y:S01]  /*5400*/  @!UP1 UTMALDG.3D [UR8], [UR22], desc[UR14] ;  /* 0x00000e08160095b4 */ /* 0x0005e20008011000 */
[----:B------:R2:W-:Y:S01]  /*5410*/  @!P4 SYNCS.ARRIVE.TRANS64.RED.A0TR RZ, [UR7+0xd8], R23 ;  /* 0x0000d817ffffc9a7 */ /* 0x0005e20008300407 */
[----:B------:R-:W-:Y:S01]  /*5420*/  UPLOP3.LUT UP1, UPT, UPT, UPT, UPT, 0x80, 0x8 ;  /* 0x000000000008789c */ /* 0x000fe20003f2f070 */
[----:B------:R-:W-:Y:S01]  /*5430*/  SYNCS.ARRIVE.TRANS64.RED.A1T0 RZ, [UR13], RZ ;  /* 0x000000ffffff79a7 */ /* 0x000fe2000810040d */
[----:B------:R-:W-:Y:S09]  /*5440*/  @P3 BRA `(.L_x_104) ;  /* 0xfffffff400203947 */ /* 0x000ff2000383ffff */
[----:B------:R-:W-:-:S04]  /*5450*/  SHF.L.U32 R3, R31, 0x1f, RZ ;  /* 0x0000001f1f037819 */ /* 0x000fc800000006ff */
[----:B------:R-:W1:Y:S02]  /*5460*/  SYNCS.PHASECHK.TRANS64.TRYWAIT P0, [UR7+0xe0], R3 ;  /* 0x0000e003ff0075a7 */ /* 0x000e640008001107 */
[----:B-1----:R-:W-:Y:S05]  /*5470*/  @!P0 BRA `(.L_x_105) ;  /* 0x0000003800108947 */ /* 0x002fea0003800000 */
.L_x_188:
[----:B-1----:R-:W-:-:S07]  /*5480*/  MOV R0, UR7 ;  /* 0x0000000700007c02 */ /* 0x002fce0008000f00 */
.L_x_106:
[----:B-1----:R-:W-:-:S04]  /*5490*/  SHF.L.U32 R3, R31, 0x1f, RZ ;  /* 0x0000001f1f037819 */ /* 0x002fc800000006ff */
[----:B------:R1:W4:Y:S03]  /*54a0*/  SYNCS.PHASECHK.TRANS64.TRYWAIT P0, [R0+URZ+0xe8], R3 ;  /* 0x0000e803000075a7 */ /* 0x00032600080011ff */
[----:B----4-:R-:W-:Y:S05]  /*54b0*/  @!P0 NANOSLEEP.SYNCS 0x989680 ;  /* 0x009896800000895d */ /* 0x010fea0003900000 */
[----:B------:R-:W4:Y:S02]  /*54c0*/  @!P0 SYNCS.PHASECHK.TRANS64 P0, [R0+URZ+0xe8], R3 ;  /* 0x0000e803000085a7 */ /* 0x000f2400080010ff */
[----:B--2-4-:R-:W-:Y:S05]  /*54d0*/  @P0 EXIT ;  /* 0x000000000000094d */ /* 0x014fea0003800000 */
[----:B------:R-:W-:Y:S05]  /*54e0*/  BRA `(.L_x_106) ;  /* 0xfffffffc00e87947 */ /* 0x000fea000383ffff */
.L_x_95:
[----:B------:R-:W-:-:S06]  /*54f0*/  UISETP.GE.AND UP1, UPT, UR10, 0x4, UPT ;  /* 0x000000040a00788c */ /* 0x000fcc000bf26270 */
[----:B------:R-:W-:-:S13]  /*5500*/  PLOP3.LUT P0, PT, PT, PT, UP1, 0x80, 0x8 ;  /* 0x000000000008781c */ /* 0x000fda0003f0f018 */
[----:B------:R-:W-:Y:S05]  /*5510*/  @!P0 EXIT ;  /* 0x000000000000894d */ /* 0x000fea0003800000 */
[----:B------:R-:W-:Y:S01]  /*5520*/  BAR.SYNC.DEFER_BLOCKING 0x6, 0xa0 ;  /* 0x0182800000007b1d */ /* 0x000fe20000010000 */
[C---:B------:R-:W-:Y:S01]  /*5530*/  IMAD.SHL.U32 R101, R109.reuse, 0x20, RZ ;  /* 0x000000206d657824 */ /* 0x040fe200078e00ff */
[----:B------:R-:W-:Y:S01]  /*5540*/  CS2R R106, SRZ ;  /* 0x00000000006a7805 */ /* 0x000fe2000001ff00 */
[C---:B------:R-:W-:Y:S01]  /*5550*/  IMAD.SHL.U32 R3, R109.reuse, 0x4, RZ ;  /* 0x000000046d037824 */ /* 0x040fe200078e00ff */
[----:B------:R-:W-:Y:S01]  /*5560*/  CS2R R104, SRZ ;  /* 0x0000000000687805 */ /* 0x000fe2000001ff00 */
[----:B------:R-:W-:Y:S01]  /*5570*/  IMAD.U32 R47, R109, 0x10000, RZ ;  /* 0x000100006d2f7824 */ /* 0x000fe200078e00ff */
[----:B------:R-:W-:Y:S02]  /*5580*/  UMOV UR49, 0x400 ;  /* 0x0000040000317882 */ /* 0x000fe40000000000 */
[----:B------:R-:W1:Y:S01]  /*5590*/  LDC R99, c[0x0][0x370] ;  /* 0x0000dc00ff637b82 */ /* 0x000e620000000800 */
[----:B------:R-:W-:Y:S01]  /*55a0*/  ULEA UR49, UR37, UR49, 0x18 ;  /* 0x0000003125317291 */ /* 0x000fe2000f8ec0ff */
[C---:B------:R-:W-:Y:S01]  /*55b0*/  LOP3.LUT R2, R101.reuse, 0x80, RZ, 0xc0, !PT ;  /* 0x0000008065027812 */ /* 0x040fe200078ec0ff */
[----:B------:R-:W-:Y:S01]  /*55c0*/  IMAD.SHL.U32 R5, R102, 0x400, RZ ;  /* 0x0000040066057824 */ /* 0x000fe200078e00ff */
[C---:B------:R-:W-:Y:S01]  /*55d0*/  LOP3.LUT R100, R101.reuse, 0xb60, RZ, 0xc0, !PT ;  /* 0x00000b6065647812 */ /* 0x040fe200078ec0ff */
[----:B------:R-:W-:Y:S01]  /*55e0*/  UIADD3 UR4, UPT, UPT, UR49, 0x2200, URZ ;  /* 0x0000220031047890 */ /* 0x000fe2000fffe0ff */
[----:B------:R-:W-:Y:S01]  /*55f0*/  LOP3.LUT R3, R2, 0x10, R3, 0xf8, !PT ;  /* 0x0000001002037812 */ /* 0x000fe200078ef803 */
[----:B------:R-:W-:Y:S01]  /*5600*/  IMAD.SHL.U32 R2, R102, 0x200000, RZ ;  /* 0x0020000066027824 */ /* 0x000fe200078e00ff */
[----:B------:R-:W2:Y:S01]  /*5610*/  LDC R42, c[0x0][0xb0c] ;  /* 0x0002c300ff2a7b82 */ /* 0x000ea20000000800 */
[----:B------:R-:W-:Y:S01]  /*5620*/  LOP3.LUT R100, R100, 0x400, R5, 0xf8, !PT ;  /* 0x0000040064647812 */ /* 0x000fe200078ef805 */
[----:B------:R-:W-:Y:S01]  /*5630*/  IMAD.MOV.U32 R44, RZ, RZ, RZ ;  /* 0x000000ffff2c7224 */ /* 0x000fe200078e00ff */
[----:B------:R-:W-:Y:S01]  /*5640*/  LOP3.LUT P0, RZ, R101, 0x80, RZ, 0xc0, !PT ;  /* 0x0000008065ff7812 */ /* 0x000fe2000780c0ff */
[----:B------:R-:W-:Y:S01]  /*5650*/  IMAD.MOV.U32 R112, RZ, RZ, RZ ;  /* 0x000000ffff707224 */ /* 0x000fe200078e00ff */
[----:B------:R-:W-:Y:S01]  /*5660*/  LOP3.LUT R2, R2, 0x200000, RZ, 0xc0, !PT ;  /* 0x0020000002027812 */ /* 0x000fe200078ec0ff */
[----:B------:R-:W-:Y:S01]  /*5670*/  IMAD.U32 R108, RZ, RZ, UR4 ;  /* 0x00000004ff6c7e24 */ /* 0x000fe2000f8e00ff */
[----:B------:R-:W-:Y:S01]  /*5680*/  LOP3.LUT R100, R100, R3, RZ, 0xfc, !PT ;  /* 0x0000000364647212 */ /* 0x000fe200078efcff */
[----:B------:R-:W3:Y:S01]  /*5690*/  LDC R97, c[0x0][0xb20] ;  /* 0x0002c800ff617b82 */ /* 0x000ee20000000800 */
[----:B------:R-:W4:Y:S01]  /*56a0*/  LDS R0, [UR49+0x1b0] ;  /* 0x0001b031ff007984 */ /* 0x000f220008000800 */
[----:B------:R-:W-:Y:S01]  /*56b0*/  LOP3.LUT R47, R2, 0x400000, R47, 0xf8, !PT ;  /* 0x00400000022f7812 */ /* 0x000fe200078ef82f */
[----:B------:R-:W1:Y:S01]  /*56c0*/  LDCU.64 UR52, c[0x0][0x348] ;  /* 0x00006900ff3477ac */ /* 0x000e620008000a00 */
[----:B------:R-:W-:-:S02]  /*56d0*/  P2R R2, PR, RZ, 0x1 ;  /* 0x00000001ff027803 */ /* 0x000fc40000000000 */
[----:B------:R-:W-:Y:S01]  /*56e0*/  LOP3.LUT R109, R109, 0x60, RZ, 0xc0, !PT ;  /* 0x000000606d6d7812 */ /* 0x000fe200078ec0ff */
[----:B------:R-:W1:Y:S01]  /*56f0*/  LDCU.64 UR38, c[0x0][0x888] ;  /* 0x00011100ff2677ac */ /* 0x000e620008000a00 */
[----:B------:R-:W1:Y:S01]  /*5700*/  LDC R41, c[0x0][0xb30] ;  /* 0x0002cc00ff297b82 */ /* 0x000e620000000800 */
[----:B------:R-:W1:Y:S01]  /*5710*/  LDCU.64 UR44, c[0x0][0x890] ;  /* 0x00011200ff2c77ac */ /* 0x000e620008000a00 */
[----:B------:R-:W-:-:S06]  /*5720*/  UIADD3 UR48, UPT, UPT, UR49, 0x200, URZ ;  /* 0x0000020031307890 */ /* 0x000fcc000fffe0ff */
[----:B------:R-:W1:Y:S08]  /*5730*/  LDC.64 R92, c[0x0][0xb10] ;  /* 0x0002c400ff5c7b82 */ /* 0x000e700000000a00 */
[----:B------:R-:W1:Y:S08]  /*5740*/  LDC.64 R38, c[0x0][0xb18] ;  /* 0x0002c600ff267b82 */ /* 0x000e700000000a00 */
[----:B------:R-:W1:Y:S08]  /*5750*/  LDC.64 R36, c[0x0][0xb28] ;  /* 0x0002ca00ff247b82 */ /* 0x000e700000000a00 */
[----:B------:R-:W1:Y:S01]  /*5760*/  LDC.64 R90, c[0x0][0x8b0] ;  /* 0x00022c00ff5a7b82 */ /* 0x000e620000000a00 */
[----:B----4-:R-:W-:-:S07]  /*5770*/  IMAD.IADD R47, R0, 0x1, R47 ;  /* 0x00000001002f7824 */ /* 0x010fce00078e022f */
[----:B------:R-:W4:Y:S08]  /*5780*/  LDC.64 R88, c[0x0][0x8a8] ;  /* 0x00022a00ff587b82 */ /* 0x000f300000000a00 */
[----:B--23--:R-:W1:Y:S02]  /*5790*/  LDC R98, c[0x0][0x374] ;  /* 0x0000dd00ff627b82 */ /* 0x00ce640000000800 */
.L_x_132:
[----:B------:R-:W-:Y:S02]  /*57a0*/  LEA R0, R112, UR49, 0x3 ;  /* 0x0000003170007c11 */ /* 0x000fe4000f8e18ff */
[----:B------:R-:W-:Y:S02]  /*57b0*/  SHF.L.U32 R3, R106, 0x1f, RZ ;  /* 0x0000001f6a037819 */ /* 0x000fe400000006ff */
[----:B------:R-:W-:Y:S02]  /*57c0*/  LEA R16, R112, UR49, 0x4 ;  /* 0x0000003170107c11 */ /* 0x000fe4000f8e20ff */
[----:B------:R-:W2:Y:S02]  /*57d0*/  SYNCS.PHASECHK.TRANS64.TRYWAIT P0, [R0+URZ+0x100], R3 ;  /* 0x00010003000075a7 */ /* 0x000ea400080011ff */
[----:B-12---:R-:W-:Y:S05]  /*57e0*/  @!P0 BRA `(.L_x_107) ;  /* 0x00000034004c8947 */ /* 0x006fea0003800000 */
.L_x_189:
[----:B------:R-:W3:Y:S01]  /*57f0*/  LDC.64 R12, c[0x0][0xb10] ;  /* 0x0002c400ff0c7b82 */ /* 0x000ee20000000a00 */
[----:B------:R-:W4:Y:S01]  /*5800*/  LDS.128 R16, [R16+0x190] ;  /* 0x0001900010107984 */ /* 0x000f220000000c00 */
[----:B-1----:R-:W-:Y:S01]  /*5810*/  ISETP.NE.AND P1, PT, R41, 0x1, PT ;  /* 0x000000012900780c */ /* 0x002fe20003f25270 */
[----:B--2---:R-:W-:Y:S01]  /*5820*/  VIADD R0, R0, 0x110 ;  /* 0x0000011000007836 */ /* 0x004fe20000000000 */
[----:B------:R-:W-:Y:S04]  /*5830*/  ISETP.GE.AND P0, PT, R40, 0x1, PT ;  /* 0x000000012800780c */ /* 0x000fe80003f06270 */
[----:B------:R-:W1:Y:S01]  /*5840*/  LDC.64 R10, c[0x0][0xb18] ;  /* 0x0002c600ff0a7b82 */ /* 0x000e620000000a00 */
[----:B------:R-:W-:Y:S01]  /*5850*/  PRMT R0, RZ, 0x654, R0 ;  /* 0x00000654ff007816 */ /* 0x000fe20000000000 */
[----:B------:R-:W-:Y:S01]  /*5860*/  @!PT LDS RZ, [RZ] ;  /* 0x00000000fffff984 */ /* 0x000fe20000000800 */
[----:B------:R-:W-:Y:S01]  /*5870*/  @!PT LDS RZ, [RZ] ;  /* 0x00000000fffff984 */ /* 0x000fe20000000800 */
[----:B------:R-:W-:Y:S01]  /*5880*/  @!PT LDS RZ, [RZ] ;  /* 0x00000000fffff984 */ /* 0x000fe20000000800 */
[----:B------:R-:W-:Y:S01]  /*5890*/  @!PT LDS RZ, [RZ] ;  /* 0x00000000fffff984 */ /* 0x000fe20000000800 */
[----:B------:R2:W-:Y:S06]  /*58a0*/  MEMBAR.ALL.CTA ;  /* 0x0000000000007992 */ /* 0x0005ec0000008000 */
[----:B--2---:R-:W2:Y:S01]  /*58b0*/  FENCE.VIEW.ASYNC.S ;  /* 0x00000000000073c6 */ /* 0x004ea20000000000 */
[----:B------:R-:W1:Y:S08]  /*58c0*/  @!P1 LDC R14, c[0x0][0xb20] ;  /* 0x0002c800ff0e9b82 */ /* 0x000e700000000800 */
[----:B------:R-:W1:Y:S01]  /*58d0*/  @!P1 LDC R9, c[0x0][0xb0c] ;  /* 0x0002c300ff099b82 */ /* 0x000e620000000800 */
[----:B--2---:R2:W-:Y:S01]  /*58e0*/  SYNCS.ARRIVE.TRANS64.RED.A1T0 RZ, [R0+URZ], RZ ;  /* 0x000000ff00ff79a7 */ /* 0x0045e200081004ff */
[----:B----4-:R-:W-:Y:S04]  /*58f0*/  LOP3.LUT P4, RZ, R18, 0x1, RZ, 0xc0, !PT ;  /* 0x0000000112ff7812 */ /* 0x010fe8000788c0ff */
[----:B------:R-:W-:Y:S09]  /*5900*/  P2R R110, PR, RZ, 0x10 ;  /* 0x00000010ff6e7803 */ /* 0x000ff20000000000 */
[----:B------:R-:W-:Y:S02]  /*5910*/  @P4 MOV R45, R16 ;  /* 0x00000010002d4202 */ /* 0x000fe40000000f00 */
[----:B------:R-:W-:Y:S01]  /*5920*/  @P4 LOP3.LUT R43, R17, 0xffff, RZ, 0xc0, !PT ;  /* 0x0000ffff112b4812 */ /* 0x000fe200078ec0ff */
[----:B--23--:R-:W-:Y:S06]  /*5930*/  @!P0 BRA `(.L_x_108) ;  /* 0x0000000000a48947 */ /* 0x00cfec0003800000 */
[----:B------:R-:W-:Y:S01]  /*5940*/  IMAD.HI.U32 R24, R98, R39, RZ ;  /* 0x0000002762187227 */ /* 0x000fe200078e00ff */
[----:B------:R-:W-:Y:S02]  /*5950*/  ISETP.NE.AND P0, PT, R38, 0x1, PT ;  /* 0x000000012600780c */ /* 0x000fe40003f05270 */
[----:B------:R-:W-:Y:S01]  /*5960*/  ISETP.NE.AND P2, PT, R40, 0x1, PT ;  /* 0x000000012800780c */ /* 0x000fe20003f45270 */
[-C--:B------:R-:W-:Y:S01]  /*5970*/  IMAD.HI.U32 R22, R99, R92.reuse, RZ ;  /* 0x0000005c63167227 */ /* 0x080fe200078e00ff */
[----:B------:R-:W-:Y:S02]  /*5980*/  SHF.R.U32.HI R23, RZ, R97, R24 ;  /* 0x00000061ff177219 */ /* 0x000fe40000011618 */
[----:B------:R-:W-:Y:S01]  /*5990*/  ISETP.NE.AND P3, PT, R42, 0x1, PT ;  /* 0x000000012a00780c */ /* 0x000fe20003f65270 */
[----:B------:R-:W-:Y:S01]  /*59a0*/  IMAD.HI.U32 R28, R43, R39, RZ ;  /* 0x000000272b1c7227 */ /* 0x000fe200078e00ff */
[----:B------:R-:W-:Y:S02]  /*59b0*/  SHF.R.U32.HI R22, RZ, R93, R22 ;  /* 0x0000005dff167219 */ /* 0x000fe40000011616 */
[----:B------:R-:W-:Y:S01]  /*59c0*/  SEL R3, R98, R23, !P0 ;  /* 0x0000001762037207 */ /* 0x000fe20004000000 */
[----:B------:R-:W-:Y:S01]  /*59d0*/  IMAD.HI.U32 R26, R45, R92, RZ ;  /* 0x0000005c2d1a7227 */ /* 0x000fe200078e00ff */
[----:B------:R-:W-:Y:S03]  /*59e0*/  SEL R7, R99, R22, !P3 ;  /* 0x0000001663077207 */ /* 0x000fe60005800000 */
[-C--:B------:R-:W-:Y:S01]  /*59f0*/  IMAD.HI.U32 R22, R3, R36.reuse, RZ ;  /* 0x0000002403167227 */ /* 0x080fe200078e00ff */
[----:B------:R-:W-:Y:S03]  /*5a00*/  SHF.R.U32.HI R26, RZ, R93, R26 ;  /* 0x0000005dff1a7219 */ /* 0x000fe6000001161a */
[----:B------:R-:W-:Y:S01]  /*5a10*/  IMAD.HI.U32 R24, R7, R36, RZ ;  /* 0x0000002407187227 */ /* 0x000fe200078e00ff */
[----:B------:R-:W-:Y:S02]  /*5a20*/  @P2 SHF.R.U32.HI R3, RZ, R37, R22 ;  /* 0x00000025ff032219 */ /* 0x000fe40000011616 */
[----:B------:R-:W-:Y:S02]  /*5a30*/  SHF.R.U32.HI R22, RZ, R97, R28 ;  /* 0x00000061ff167219 */ /* 0x000fe4000001161c */
[----:B------:R-:W-:Y:S01]  /*5a40*/  @P2 SHF.R.U32.HI R7, RZ, R37, R24 ;  /* 0x00000025ff072219 */ /* 0x000fe20000011618 */
[C---:B------:R-:W-:Y:S01]  /*5a50*/  IMAD R2, R40.reuse, R3, RZ ;  /* 0x0000000328027224 */ /* 0x040fe200078e02ff */
[----:B------:R-:W-:Y:S02]  /*5a60*/  SEL R5, R43, R22, !P0 ;  /* 0x000000162b057207 */ /* 0x000fe40004000000 */
[----:B------:R-:W-:Y:S01]  /*5a70*/  SEL R3, R45, R26, !P3 ;  /* 0x0000001a2d037207 */ /* 0x000fe20005800000 */
[----:B------:R-:W-:Y:S01]  /*5a80*/  IMAD R4, R40, R7, RZ ;  /* 0x0000000728047224 */ /* 0x000fe200078e02ff */
[C---:B------:R-:W-:Y:S01]  /*5a90*/  ISETP.GE.AND P0, PT, R5.reuse, R2, PT ;  /* 0x000000020500720c */ /* 0x040fe20003f06270 */
[----:B------:R-:W-:Y:S03]  /*5aa0*/  IMAD.HI.U32 R6, R5, R36, RZ ;  /* 0x0000002405067227 */ /* 0x000fe600078e00ff */
[----:B------:R-:W-:Y:S01]  /*5ab0*/  ISETP.GE.OR P0, PT, R3, R4, P0 ;  /* 0x000000040300720c */ /* 0x000fe20000706670 */
[----:B------:R-:W-:Y:S01]  /*5ac0*/  IMAD.MOV R4, RZ, RZ, -R3 ;  /* 0x000000ffff047224 */ /* 0x000fe200078e0a03 */
[-C--:B------:R-:W-:Y:S03]  /*5ad0*/  SHF.R.U32.HI R6, RZ, R37.reuse, R6 ;  /* 0x00000025ff067219 */ /* 0x080fe60000011606 */
[----:B------:R-:W-:Y:S01]  /*5ae0*/  IMAD R45, R42, R4, R45 ;  /* 0x000000042a2d7224 */ /* 0x000fe200078e022d */
[----:B------:R-:W-:Y:S05]  /*5af0*/  SEL R15, R5, R6, !P2 ;  /* 0x00000006050f7207 */ /* 0x000fea0005000000 */
[----:B------:R-:W-:Y:S02]  /*5b00*/  IMAD.MOV R6, RZ, RZ, -R15 ;  /* 0x000000ffff067224 */ /* 0x000fe400078e0a0f */
[C---:B------:R-:W-:Y:S04]  /*5b10*/  @!P0 IMAD.HI.U32 R2, R3.reuse, R36, RZ ;  /* 0x0000002403028227 */ /* 0x040fe800078e00ff */
[----:B------:R-:W-:Y:S01]  /*5b20*/  IMAD R6, R40, R6, R5 ;  /* 0x0000000628067224 */ /* 0x000fe200078e0205 */
[----:B------:R-:W-:Y:S04]  /*5b30*/  @!P0 SHF.R.U32.HI R2, RZ, R37, R2 ;  /* 0x00000025ff028219 */ /* 0x000fe80000011602 */
[----:B------:R-:W-:Y:S02]  /*5b40*/  @!P0 SEL R0, R3, R2, !P2 ;  /* 0x0000000203008207 */ /* 0x000fe40005000000 */
[----:B------:R-:W-:Y:S02]  /*5b50*/  IADD3 R2, PT, PT, -R5, RZ, RZ ;  /* 0x000000ff05027210 */ /* 0x000fe40007ffe1ff */
[----:B------:R-:W-:Y:S01]  /*5b60*/  @!P0 IADD3 R8, PT, PT, R15, -R0, RZ ;  /* 0x800000000f088210 */ /* 0x000fe20007ffe0ff */
[----:B------:R-:W-:Y:S02]  /*5b70*/  @!P0 IMAD R0, R7, R6, R0 ;  /* 0x0000000607008224 */ /* 0x000fe400078e0200 */
[----:B------:R-:W-:Y:S02]  /*5b80*/  IMAD R43, R38, R2, R43 ;  /* 0x00000002262b7224 */ /* 0x000fe400078e022b */
[----:B------:R-:W-:Y:S02]  /*5b90*/  @!P0 IMAD R5, R8, R40, R3 ;  /* 0x0000002808058224 */ /* 0x000fe400078e0203 */
[----:B------:R-:W-:Y:S04]  /*5ba0*/  @!P0 IMAD.MOV.U32 R3, RZ, RZ, R0 ;  /* 0x000000ffff038224 */ /* 0x000fe800078e0000 */
[----:B------:R-:W-:Y:S02]  /*5bb0*/  IMAD R45, R3, R42, R45 ;  /* 0x0000002a032d7224 */ /* 0x000fe400078e022d */
[----:B------:R-:W-:Y:S07]  /*5bc0*/  IMAD R43, R5, R38, R43 ;  /* 0x00000026052b7224 */ /* 0x000fee00078e022b */
.L_x_108:
[----:B-1----:R-:W-:Y:S01]  /*5bd0*/  @!P1 ISETP.NE.AND P0, PT, R10, 0x1, PT ;  /* 0x000000010a00980c */ /* 0x002fe20003f05270 */
[----:B------:R-:W-:Y:S01]  /*5be0*/  @!P1 IMAD.HI.U32 R0, R45, R12, RZ ;  /* 0x0000000c2d009227 */ /* 0x000fe200078e00ff */
[----:B------:R-:W-:Y:S01]  /*5bf0*/  @!P1 ISETP.NE.AND P2, PT, R9, 0x1, PT ;  /* 0x000000010900980c */ /* 0x000fe20003f45270 */
[----:B------:R-:W-:Y:S01]  /*5c00*/  ULOP3.LUT UP0, URZ, UR48, 0x90, URZ, 0xc0, !UPT ;  /* 0x0000009030ff7892 */ /* 0x000fe2000f80c0ff */
[----:B------:R-:W-:Y:S01]  /*5c10*/  R2UR UR42, R21 ;  /* 0x00000000152a72ca */ /* 0x000fe200000e0000 */
[----:B------:R-:W-:Y:S01]  /*5c20*/  @!P1 IMAD.HI.U32 R3, R43, R11, RZ ;  /* 0x0000000b2b039227 */ /* 0x000fe200078e00ff */
[----:B------:R-:W-:Y:S02]  /*5c30*/  @!P1 SHF.R.U32.HI R0, RZ, R13, R0 ;  /* 0x0000000dff009219 */ /* 0x000fe40000011600 */
[----:B------:R-:W-:Y:S01]  /*5c40*/  R2UR UR41, R20 ;  /* 0x00000000142972ca */ /* 0x000fe200000e0000 */
[----:B------:R-:W-:Y:S01]  /*5c50*/  VIADD R112, R112, 0x1 ;  /* 0x0000000170707836 */ /* 0x000fe20000000000 */
[----:B------:R-:W-:Y:S02]  /*5c60*/  @!P1 SHF.R.U32.HI R2, RZ, R14, R3 ;  /* 0x0000000eff029219 */ /* 0x000fe40000011603 */
[----:B------:R-:W-:Y:S02]  /*5c70*/  @!P1 SEL R3, R45, R0, !P2 ;  /* 0x000000002d039207 */ /* 0x000fe40005000000 */
[----:B------:R-:W-:Y:S02]  /*5c80*/  @!P1 SEL R2, R43, R2, !P0 ;  /* 0x000000022b029207 */ /* 0x000fe40004000000 */
[----:B------:R-:W-:Y:S01]  /*5c90*/  @P4 SHF.R.U32.HI R103, RZ, 0x10, R17 ;  /* 0x00000010ff674819 */ /* 0x000fe20000011611 */
[----:B------:R-:W-:Y:S02]  /*5ca0*/  USHF.L.U32 UR42, UR42, 0x6, URZ ;  /* 0x000000062a2a7899 */ /* 0x000fe400080006ff */
[----:B------:R-:W-:Y:S02]  /*5cb0*/  @!P1 IMAD.IADD R0, R2, 0x1, -R3 ;  /* 0x0000000102009824 */ /* 0x000fe400078e0a03 */
[----:B------:R-:W-:Y:S01]  /*5cc0*/  @!P1 IMAD.IADD R2, R3, 0x1, -R2 ;  /* 0x0000000103029824 */ /* 0x000fe200078e0a02 */
[----:B------:R-:W-:Y:S01]  /*5cd0*/  USHF.L.U32 UR41, UR41, 0x7, URZ ;  /* 0x0000000729297899 */ /* 0x000fe200080006ff */
[----:B------:R-:W-:Y:S02]  /*5ce0*/  @!P1 IMAD R45, R0, R9, R45 ;  /* 0x00000009002d9224 */ /* 0x000fe400078e022d */
[----:B------:R-:W-:Y:S01]  /*5cf0*/  @!P1 IMAD R43, R2, R10, R43 ;  /* 0x0000000a022b9224 */ /* 0x000fe200078e022b */
[----:B------:R-:W-:Y:S08]  /*5d00*/  BRA.U !UP0, `(.L_x_109) ;  /* 0x0000000108407547 */ /* 0x000ff0000b800000 */
[----:B------:R-:W1:Y:S01]  /*5d10*/  LDCU.64 UR8, c[0x4][0x80] ;  /* 0x01001000ff0877ac */ /* 0x000e620008000a00 */
[----:B------:R-:W-:Y:S01]  /*5d20*/  MOV R3, 0x0 ;  /* 0x0000000000037802 */ /* 0x000fe20000000f00 */
[----:B------:R-:W-:Y:S02]  /*5d30*/  HFMA2 R12, -RZ, RZ, 0, 5.9604644775390625e-08 ;  /* 0x00000001ff0c7431 */ /* 0x000fe400000001ff */
[----:B------:R-:W-:Y:S02]  /*5d40*/  IMAD.MOV.U32 R8, RZ, RZ, 0x70 ;  /* 0x00000070ff087424 */ /* 0x000fe400078e00ff */
[----:B------:R-:W-:Y:S01]  /*5d50*/  IMAD.MOV.U32 R13, RZ, RZ, RZ ;  /* 0x000000ffff0d7224 */ /* 0x000fe200078e00ff */
[----:B------:R-:W2:Y:S01]  /*5d60*/  LDCU.64 UR6, c[0x4][0x88] ;  /* 0x01001100ff0677ac */ /* 0x000ea20008000a00 */
[----:B------:R-:W3:Y:S01]  /*5d70*/  LDC.64 R2, c[0x4][R3] ;  /* 0x0100000003027b82 */ /* 0x000ee20000000a00 */
[----:B------:R-:W4:Y:S01]  /*5d80*/  LDCU.64 UR4, c[0x4][0x8] ;  /* 0x01000100ff0477ac */ /* 0x000f220008000a00 */
[----:B-1----:R-:W-:Y:S01]  /*5d90*/  MOV R5, UR9 ;  /* 0x0000000900057c02 */ /* 0x002fe20008000f00 */
[----:B------:R-:W-:Y:S01]  /*5da0*/  IMAD.U32 R4, RZ, RZ, UR8 ;  /* 0x00000008ff047e24 */ /* 0x000fe2000f8e00ff */
[----:B--2---:R-:W-:Y:S01]  /*5db0*/  MOV R7, UR7 ;  /* 0x0000000700077c02 */ /* 0x004fe20008000f00 */
[----:B------:R-:W-:Y:S01]  /*5dc0*/  IMAD.U32 R6, RZ, RZ, UR6 ;  /* 0x00000006ff067e24 */ /* 0x000fe2000f8e00ff */
[----:B----4-:R-:W-:Y:S01]  /*5dd0*/  MOV R11, UR5 ;  /* 0x00000005000b7c02 */ /* 0x010fe20008000f00 */
[----:B------:R-:W-:Y:S02]  /*5de0*/  IMAD.U32 R10, RZ, RZ, UR4 ;  /* 0x00000004ff0a7e24 */ /* 0x000fe4000f8e00ff */
[----:B------:R-:W-:Y:S07]  /*5df0*/  LEPC R20, `(.L_x_109) ;  /* 0x000000001014794e */ /* 0x000fee0000000000 */
[----:B---3-5:R-:W-:Y:S05]  /*5e00*/  CALL.ABS.NOINC R2 ;  /* 0x0000000002007343 */ /* 0x028fea0003c00000 */
.L_x_109:
[----:B------:R-:W-:Y:S01]  /*5e10*/  LOP3.LUT P0, RZ, R108, 0x90, RZ, 0xc0, !PT ;  /* 0x000000906cff7812 */ /* 0x000fe2000780c0ff */
[----:B------:R-:W-:Y:S11]  /*5e20*/  BSSY.RECONVERGENT B6, `(.L_x_110) ;  /* 0x0000013000067945 */ /* 0x000ff60003800200 */
[----:B------:R-:W-:Y:S01]  /*5e30*/  @!UPT UIADD3 URZ, UPT, UPT, URZ, URZ, URZ ;  /* 0x000000fffffff290 */ /* 0x000fe2000fffe0ff */
[----:B------:R-:W-:Y:S05]  /*5e40*/  @!P0 BRA `(.L_x_111) ;  /* 0x0000000000408947 */ /* 0x000fea0003800000 */
        /* <DEDUP_REMOVED lines=16> */
.L_x_111:
[----:B------:R-:W-:Y:S05]  /*5f50*/  BSYNC.RECONVERGENT B6 ;  /* 0x0000000000067941 */ /* 0x000fea0003800200 */
.L_x_110:
[----:B------:R-:W-:Y:S01]  /*5f60*/  ISETP.NE.U32.AND P4, PT, R90, RZ, PT ;  /* 0x000000ff5a00720c */ /* 0x000fe20003f85070 */
[----:B------:R-:W-:Y:S01]  /*5f70*/  UISETP.NE.AND UP2, UPT, UR50, URZ, UPT ;  /* 0x000000ff3200728c */ /* 0x000fe2000bf45270 */
[----:B------:R-:W-:Y:S01]  /*5f80*/  ISETP.NE.U32.AND P3, PT, RZ, UR38, PT ;  /* 0x00000026ff007c0c */ /* 0x000fe2000bf65070 */
[----:B------:R-:W-:Y:S01]  /*5f90*/  UISETP.NE.U32.AND UP1, UPT, UR44, URZ, UPT ;  /* 0x000000ff2c00728c */ /* 0x000fe2000bf25070 */
[----:B------:R-:W-:Y:S01]  /*5fa0*/  ISETP.NE.AND.EX P4, PT, R91, RZ, PT, P4 ;  /* 0x000000ff5b00720c */ /* 0x000fe20003f85340 */
[----:B------:R-:W-:Y:S01]  /*5fb0*/  UPLOP3.LUT UP0, UPT, UPT, UPT, UPT, 0x40, 0x4 ;  /* 0x000000000004789c */ /* 0x000fe20003f0e870 */
[----:B------:R-:W-:Y:S01]  /*5fc0*/  ISETP.NE.AND.EX P3, PT, RZ, UR39, PT, P3 ;  /* 0x00000027ff007c0c */ /* 0x000fe2000bf65330 */
[----:B------:R-:W-:Y:S01]  /*5fd0*/  UISETP.NE.AND.EX UP1, UPT, UR45, URZ, UPT, UP1 ;  /* 0x000000ff2d00728c */ /* 0x000fe2000bf25310 */
[----:B------:R-:W-:Y:S04]  /*5fe0*/  PLOP3.LUT P1, PT, PT, PT, UP2, 0x80, 0x8 ;  /* 0x000000000008781c */ /* 0x000fe80003f2f028 */
[----:B------:R-:W-:Y:S06]  /*5ff0*/  @UP2 UPLOP3.LUT UP0, UPT, UPT, UPT, UP1, 0x80, 0x8 ;  /* 0x000000000008289c */ /* 0x000fec0003f0f010 */
[----:B------:R-:W-:Y:S01]  /*6000*/  PLOP3.LUT P0, PT, PT, PT, UP0, 0x80, 0x8 ;  /* 0x000000000008781c */ /* 0x000fe20003f0f008 */
[----:B------:R-:W-:Y:S01]  /*6010*/  @!UPT UIADD3 URZ, UPT, UPT, URZ, URZ, URZ ;  /* 0x000000fffffff290 */ /* 0x000fe2000fffe0ff */
[----:B------:R-:W-:Y:S11]  /*6020*/  BRA.U !UP1, `(.L_x_112) ;  /* 0x0000000109387547 */ /* 0x000ff6000b800000 */
[----:B------:R-:W-:Y:S01]  /*6030*/  UISETP.NE.U32.AND UP0, UPT, UR38, URZ, UPT ;  /* 0x000000ff2600728c */ /* 0x000fe2000bf05070 */
[----:B------:R-:W-:Y:S02]  /*6040*/  HFMA2 R0, -RZ, RZ, 0, 5.9604644775390625e-08 ;  /* 0x00000001ff007431 */ /* 0x000fe400000001ff */
[----:B------:R-:W-:Y:S01]  /*6050*/  IMAD.MOV.U32 R95, RZ, RZ, 0x1 ;  /* 0x00000001ff5f7424 */ /* 0x000fe200078e00ff */
[----:B------:R-:W-:Y:S06]  /*6060*/  UISETP.NE.AND.EX UP0, UPT, UR39, URZ, UPT, UP0 ;  /* 0x000000ff2700728c */ /* 0x000fec000bf05300 */
[----:B------:R-:W-:Y:S05]  /*6070*/  PLOP3.LUT P2, PT, PT, PT, UP0, 0x80, 0x8 ;  /* 0x000000000008781c */ /* 0x000fea0003f4f008 */
[----:B------:R-:W1:Y:S01]  /*6080*/  @UP0 LDCU.64 UR6, c[0x0][0x888] ;  /* 0x00011100ff0607ac */ /* 0x000e620008000a00 */
[----:B------:R-:W-:Y:S07]  /*6090*/  @UP0 UIMAD UR4, UR36, UR44, URZ ;  /* 0x0000002c240402a4 */ /* 0x000fee000f8e02ff */
[----:B------:R-:W-:Y:S01]  /*60a0*/  @!P2 PRMT R95, R0, 0x7610, R95 ;  /* 0x00007610005fa816 */ /* 0x000fe2000000005f */
[----:B-1----:R-:W-:Y:S03]  /*60b0*/  @UP0 UIMAD.WIDE UR6, UR4, 0x4, UR6 ;  /* 0x00000004040608a5 */ /* 0x002fe6000f8e0206 */
[----:B------:R-:W1:Y:S03]  /*60c0*/  @!UP0 LDCU UR4, c[0x0][0x880] ;  /* 0x00011000ff0487ac */ /* 0x000e660008000800 */
[----:B------:R-:W-:Y:S01]  /*60d0*/  IMAD.U32 R2, RZ, RZ, UR6 ;  /* 0x00000006ff027e24 */ /* 0x000fe2000f8e00ff */
[----:B------:R-:W-:Y:S05]  /*60e0*/  MOV R3, UR7 ;  /* 0x0000000700037c02 */ /* 0x000fea0008000f00 */
[----:B-----5:R2:W5:Y:S02]  /*60f0*/  @P2 LDG.E R49, desc[UR46][R2.64] ;  /* 0x0000002e02312981 */ /* 0x020564000c1e1900 */
[----:B-12---:R-:W-:Y:S02]  /*6100*/  @!P2 IMAD.U32 R49, RZ, RZ, UR4 ;  /* 0x00000004ff31ae24 */ /* 0x006fe4000f8e00ff */
.L_x_112:
[----:B------:R-:W-:Y:S05]  /*6110*/  @!P4 BRA `(.L_x_113) ;  /* 0x000000000020c947 */ /* 0x000fea0003800000 */
[----:B------:R-:W-:Y:S04]  /*6120*/  ISETP.NE.U32.AND P2, PT, R88, RZ, PT ;  /* 0x000000ff5800720c */ /* 0x000fe80003f45070 */
[----:B------:R-:W-:Y:S11]  /*6130*/  ISETP.NE.AND.EX P2, PT, R89, RZ, PT, P2 ;  /* 0x000000ff5900720c */ /* 0x000ff60003f45320 */
[----:B------:R-:W-:Y:S02]  /*6140*/  @!UPT UIADD3 URZ, UPT, UPT, URZ, URZ, URZ ;  /* 0x000000fffffff290 */ /* 0x000fe4000fffe0ff */
[----:B------:R-:W1:Y:S01]  /*6150*/  @P2 LDC.64 R2, c[0x0][0x8a8] ;  /* 0x00022a00ff022b82 */ /* 0x000e620000000a00 */
[----:B------:R-:W-:Y:S04]  /*6160*/  @P2 IMAD R0, R90, UR36, RZ ;  /* 0x000000245a002c24 */ /* 0x000fe8000f8e02ff */
[----:B-1----:R-:W-:Y:S05]  /*6170*/  @P2 IMAD.WIDE R2, R0, 0x4, R2 ;  /* 0x0000000400022825 */ /* 0x002fea00078e0202 */
[----:B-----5:R1:W5:Y:S02]  /*6180*/  @P2 LDG.E R46, desc[UR46][R2.64] ;  /* 0x0000002e022e2981 */ /* 0x020364000c1e1900 */
[----:B-1----:R-:W2:Y:S02]  /*6190*/  @!P2 LDC R46, c[0x0][0x8a0] ;  /* 0x00022800ff2eab82 */ /* 0x002ea40000000800 */
.L_x_113:
[----:B-----5:R-:W-:Y:S01]  /*61a0*/  FSETP.NEU.AND P2, PT, R49, RZ, PT ;  /* 0x000000ff3100720b */ /* 0x020fe20003f4d000 */
[----:B------:R-:W-:Y:S01]  /*61b0*/  BSSY B1, `(.L_x_114) ;  /* 0x0000041000017945 */ /* 0x000fe20003800000 */
[----:B------:R-:W-:Y:S01]  /*61c0*/  SEL R5, RZ, 0xffffffff, P3 ;  /* 0xffffffffff057807 */ /* 0x000fe20001800000 */
[----:B------:R-:W-:Y:S01]  /*61d0*/  IMAD.MOV.U32 R114, RZ, RZ, 0x1 ;  /* 0x00000001ff727424 */ /* 0x000fe200078e00ff */
[----:B------:R-:W-:Y:S01]  /*61e0*/  LOP3.LUT P3, RZ, R95, 0xff, RZ, 0xc0, !PT ;  /* 0x000000ff5fff7812 */ /* 0x000fe2000786c0ff */
[C---:B------:R-:W-:Y:S01]  /*61f0*/  IMAD R48, R44.reuse, 0x40, R47 ;  /* 0x000000402c307824 */ /* 0x040fe200078e022f */
[----:B------:R-:W-:Y:S02]  /*6200*/  @P1 SEL R0, RZ, 0xffffffff, P2 ;  /* 0xffffffffff001807 */ /* 0x000fe40001000000 */
[----:B------:R-:W-:Y:S02]  /*6210*/  CS2R R86, SRZ ;  /* 0x0000000000567805 */ /* 0x000fe4000001ff00 */
[----:B------:R-:W-:Y:S02]  /*6220*/  LEA R3, R105, UR49, 0x3 ;  /* 0x0000003169037c11 */ /* 0x000fe4000f8e18ff */
[----:B------:R-:W-:Y:S02]  /*6230*/  CS2R R84, SRZ ;  /* 0x0000000000547805 */ /* 0x000fe4000001ff00 */
[----:B------:R-:W-:Y:S02]  /*6240*/  @P0 SEL R0, R5, R0, !P3 ;  /* 0x0000000005000207 */ /* 0x000fe40005800000 */
[----:B------:R-:W-:Y:S02]  /*6250*/  CS2R R82, SRZ ;  /* 0x0000000000527805 */ /* 0x000fe4000001ff00 */
[----:B------:R-:W-:Y:S02]  /*6260*/  LEA R111, R44, UR49, 0x3 ;  /* 0x000000312c6f7c11 */ /* 0x000fe4000f8e18ff */
[----:B------:R-:W-:Y:S02]  /*6270*/  CS2R R80, SRZ ;  /* 0x0000000000507805 */ /* 0x000fe4000001ff00 */
[----:B------:R-:W-:Y:S02]  /*6280*/  @P1 LOP3.LUT R0, R0, 0x1, RZ, 0xc0, !PT ;  /* 0x0000000100001812 */ /* 0x000fe400078ec0ff */
[----:B------:R-:W-:Y:S02]  /*6290*/  SHF.L.U32 R4, R107, 0x1f, RZ ;  /* 0x0000001f6b047819 */ /* 0x000fe400000006ff */
[----:B------:R-:W-:Y:S02]  /*62a0*/  ISETP.NE.U32.OR P5, PT, R0, 0x1, !P1 ;  /* 0x000000010000780c */ /* 0x000fe40004fa5470 */
[----:B------:R-:W-:Y:S02]  /*62b0*/  SEL R0, RZ, 0xffffffff, P2 ;  /* 0xffffffffff007807 */ /* 0x000fe40001000000 */
[----:B------:R-:W-:Y:S02]  /*62c0*/  PLOP3.LUT P2, PT, PT, PT, UP1, 0x80, 0x8 ;  /* 0x000000000008781c */ /* 0x000fe40003f4f018 */
[----:B------:R-:W-:Y:S07]  /*62d0*/  P2R R113, PR, RZ, 0x20 ;  /* 0x00000020ff717803 */ /* 0x000fee0000000000 */
[----:B------:R-:W-:Y:S04]  /*62e0*/  @P5 SHF.L.U32 R2, R104, 0x1f, RZ ;  /* 0x0000001f68025819 */ /* 0x000fe800000006ff */
[----:B------:R-:W1:Y:S01]  /*62f0*/  @P5 SYNCS.PHASECHK.TRANS64.TRYWAIT P1, [R3+URZ+0xd0], R2 ;  /* 0x0000d002030055a7 */ /* 0x000e6200080211ff */
[----:B------:R-:W-:Y:S04]  /*6300*/  @P2 SEL R0, R5, R0, !P3 ;  /* 0x0000000005002207 */ /* 0x000fe80005800000 */
[----:B------:R-:W-:Y:S04]  /*6310*/  LOP3.LUT R0, R0, 0x1, RZ, 0xc0, !PT ;  /* 0x0000000100007812 */ /* 0x000fe800078ec0ff */
[----:B------:R-:W-:Y:S04]  /*6320*/  ISETP.NE.U32.AND P4, PT, R0, 0x1, PT ;  /* 0x000000010000780c */ /* 0x000fe80003f85070 */
[----:B------:R-:W-:Y:S01]  /*6330*/  P2R R115, PR, RZ, 0x10 ;  /* 0x00000010ff737803 */ /* 0x000fe20000000000 */
[----:B------:R3:W4:Y:S01]  /*6340*/  SYNCS.PHASECHK.TRANS64.TRYWAIT P0, [R111+URZ+0x120], R4 ;  /* 0x000120046f0075a7 */ /* 0x00072200080011ff */
[----:B-1----:R-:W-:Y:S01]  /*6350*/  @P5 SEL R114, RZ, 0x1, !P1 ;  /* 0x00000001ff725807 */ /* 0x002fe20004800000 */
[----:B---3--:R-:W-:Y:S06]  /*6360*/  @!P5 BRA `(.L_x_115) ;  /* 0x000000000094d947 */ /* 0x008fec0003800000 */
[----:B------:R-:W-:Y:S01]  /*6370*/  @P4 IMAD R5, R105, 0x1000, R100 ;  /* 0x0000100069054824 */ /* 0x000fe200078e0264 */
[----:B------:R-:W-:Y:S01]  /*6380*/  LOP3.LUT P5, RZ, R101, 0x80, RZ, 0xc0, !PT ;  /* 0x0000008065ff7812 */ /* 0x000fe200078ac0ff */
[----:B------:R-:W-:Y:S01]  /*6390*/  BSSY B0, `(.L_x_116) ;  /* 0x0000010000007945 */ /* 0x000fe20003800000 */
[----:B------:R-:W-:Y:S01]  /*63a0*/  ISETP.NE.AND P2, PT, R114, RZ, PT ;  /* 0x000000ff7200720c */ /* 0x000fe20003f45270 */
[----:B------:R-:W-:Y:S01]  /*63b0*/  @P4 VIADD R2, R5, UR49 ;  /* 0x0000003105024c36 */ /* 0x000fe20008000000 */
[----:B------:R-:W-:Y:S02]  /*63c0*/  PLOP3.LUT P1, PT, PT, PT, PT, 0x8, 0x80 ;  /* 0x000000000080781c */ /* 0x000fe40003f2e170 */
[----:B------:R-:W-:Y:S02]  /*63d0*/  CS2R R82, SRZ ;  /* 0x0000000000527805 */ /* 0x000fe4000001ff00 */
[----:B------:R-:W-:Y:S01]  /*63e0*/  @P4 PLOP3.LUT P1, PT, P5, PT, PT, 0x80, 0x8 ;  /* 0x000000000008481c */ /* 0x000fe20002f2f070 */
[C---:B------:R-:W-:Y:S01]  /*63f0*/  @P4 VIADD R0, R2.reuse, 0x200 ;  /* 0x0000020002004836 */ /* 0x040fe20000000000 */
[----:B------:R-:W-:Y:S01]  /*6400*/  CS2R R80, SRZ ;  /* 0x0000000000507805 */ /* 0x000fe2000001ff00 */
[----:B------:R-:W-:Y:S01]  /*6410*/  @P4 VIADD R2, R2, 0x210 ;  /* 0x0000021002024836 */ /* 0x000fe20000000000 */
[----:B------:R-:W-:Y:S02]  /*6420*/  CS2R R86, SRZ ;  /* 0x0000000000567805 */ /* 0x000fe4000001ff00 */
[----:B------:R-:W-:Y:S07]  /*6430*/  CS2R R84, SRZ ;  /* 0x0000000000547805 */ /* 0x000fee000001ff00 */
[----:B------:R-:W-:Y:S01]  /*6440*/  @P1 VIADD R2, R0, 0xfffffff0 ;  /* 0xfffffff000021836 */ /* 0x000fe20000000000 */
[----:B------:R-:W-:Y:S06]  /*6450*/  @P2 BRA `(.L_x_117) ;  /* 0x00000000000c2947 */ /* 0x000fec0003800000 */
[----:B------:R-:W-:Y:S04]  /*6460*/  SHF.L.U32 R0, R104, 0x1f, RZ ;  /* 0x0000001f68007819 */ /* 0x000fe800000006ff */
[----:B------:R-:W1:Y:S02]  /*6470*/  SYNCS.PHASECHK.TRANS64.TRYWAIT P1, [R3+URZ+0xd0], R0 ;  /* 0x0000d000030075a7 */ /* 0x000e6400080211ff */
[----:B-1----:R-:W-:Y:S05]  /*6480*/  @!P1 BRA `(.L_x_118) ;  /* 0x0000002800389947 */ /* 0x002fea0003800000 */
.L_x_117:
[----:B------:R-:W-:Y:S05]  /*6490*/  BSYNC B0 ;  /* 0x0000000000007941 */ /* 0x000fea0003800000 */
.L_x_116:
[----:B------:R-:W-:Y:S01]  /*64a0*/  ISETP.NE.AND P1, PT, R115, RZ, PT ;  /* 0x000000ff7300720c */ /* 0x000fe20003f25270 */
[----:B-1----:R-:W-:Y:S02]  /*64b0*/  VIADD R3, R3, 0xe0 ;  /* 0x000000e003037836 */ /* 0x002fe40000000000 */
[----:B------:R-:W-:Y:S02]  /*64c0*/  IMAD.U32 R0, RZ, RZ, UR37 ;  /* 0x00000025ff007e24 */ /* 0x000fe4000f8e00ff */
[----:B------:R-:W-:Y:S03]  /*64d0*/  VIADD R105, R105, 0x1 ;  /* 0x0000000169697836 */ /* 0x000fe60000000000 */
[----:B------:R-:W-:Y:S05]  /*64e0*/  PRMT R0, R0, 0x654, R3 ;  /* 0x0000065400007816 */ /* 0x000fea0000000003 */
[----:B------:R1:W3:Y:S04]  /*64f0*/  @P1 LDS.128 R80, [R5+UR49+0x200] ;  /* 0x0002003105501984 */ /* 0x0002e80008000c00 */
[----:B------:R1:W1:Y:S01]  /*6500*/  @P1 LDS.128 R84, [R2] ;  /* 0x0000000002541984 */ /* 0x0002620000000c00 */
[C---:B------:R-:W-:Y:S01]  /*6510*/  ISETP.NE.AND P1, PT, R105.reuse, 0x2, PT ;  /* 0x000000026900780c */ /* 0x040fe20003f25270 */
[----:B------:R-:W-:Y:S01]  /*6520*/  @!PT LDS RZ, [RZ] ;  /* 0x00000000fffff984 */ /* 0x000fe20000000800 */
[----:B------:R-:W-:Y:S01]  /*6530*/  @!PT LDS RZ, [RZ] ;  /* 0x00000000fffff984 */ /* 0x000fe20000000800 */
[----:B------:R-:W-:Y:S01]  /*6540*/  @!PT LDS RZ, [RZ] ;  /* 0x00000000fffff984 */ /* 0x000fe20000000800 */
[----:B------:R-:W-:Y:S01]  /*6550*/  @!PT LDS RZ, [RZ] ;  /* 0x00000000fffff984 */ /* 0x000fe20000000800 */
[----:B------:R5:W-:Y:S06]  /*6560*/  MEMBAR.ALL.CTA ;  /* 0x0000000000007992 */ /* 0x000bec0000008000 */
[----:B-----5:R-:W5:Y:S01]  /*6570*/  FENCE.VIEW.ASYNC.S ;  /* 0x00000000000073c6 */ /* 0x020f620000000000 */
[----:B------:R-:W-:Y:S02]  /*6580*/  SEL R3, RZ, 0x1, P1 ;  /* 0x00000001ff037807 */ /* 0x000fe40000800000 */
[----:B------:R-:W-:Y:S02]  /*6590*/  SEL R105, R105, RZ, P1 ;  /* 0x000000ff69697207 */ /* 0x000fe40000800000 */
[----:B------:R-:W-:Y:S01]  /*65a0*/  LOP3.LUT R104, R104, R3, RZ, 0x3c, !PT ;  /* 0x0000000368687212 */ /* 0x000fe200078e3cff */
[----:B-----5:R1:W-:Y:S06]  /*65b0*/  SYNCS.ARRIVE.TRANS64.RED.A1T0 RZ, [R0+URZ], RZ ;  /* 0x000000ff00ff79a7 */ /* 0x0203ec00081004ff */
.L_x_115:
[----:B------:R-:W-:Y:S05]  /*65c0*/  BSYNC B1 ;  /* 0x0000000000017941 */ /* 0x000fea0003800000 */
.L_x_114:
[----:B------:R-:W-:Y:S04]  /*65d0*/  SHF.R.U32.HI R3, RZ, 0x15, R48 ;  /* 0x00000015ff037819 */ /* 0x000fe80000011630 */
[----:B------:R-:W-:Y:S01]  /*65e0*/  LOP3.LUT P1, RZ, R3, 0x3, R102, 0x48, !PT ;  /* 0x0000000303ff7812 */ /* 0x000fe20007824866 */
[----:B------:R-:W-:Y:S01]  /*65f0*/  @!UPT UIADD3 URZ, UPT, UPT, URZ, URZ, URZ ;  /* 0x000000fffffff290 */ /* 0x000fe2000fffe0ff */
[----:B----4-:R-:W-:Y:S11]  /*6600*/  @P0 BRA `(.L_x_119) ;  /* 0x0000000000080947 */ /* 0x010ff60003800000 */
[----:B------:R-:W4:Y:S02]  /*6610*/  SYNCS.PHASECHK.TRANS64.TRYWAIT P0, [R111+URZ+0x120], R4 ;  /* 0x000120046f0075a7 */ /* 0x000f2400080011ff */
[----:B----4-:R-:W-:Y:S05]  /*6620*/  @!P0 BRA `(.L_x_120) ;  /* 0x0000002400e48947 */ /* 0x010fea0003800000 */
.L_x_119:
[----:B------:R-:W-:Y:S05]  /*6630*/  @!P1 BRA `(.L_x_121) ;  /* 0x0000000000409947 */ /* 0x000fea0003800000 */
[----:B------:R-:W5:Y:S01]  /*6640*/  LDCU.64 UR8, c[0x4][0x70] ;  /* 0x01000e00ff0877ac */ /* 0x000f620008000a00 */
[----:B------:R-:W-:Y:S01]  /*6650*/  MOV R3, 0x0 ;  /* 0x0000000000037802 */ /* 0x000fe20000000f00 */
[----:B------:R-:W-:Y:S02]  /*6660*/  HFMA2 R12, -RZ, RZ, 0, 5.9604644775390625e-08 ;  /* 0x00000001ff0c7431 */ /* 0x000fe400000001ff */
[----:B------:R-:W-:Y:S02]  /*6670*/  IMAD.MOV.U32 R8, RZ, RZ, 0x192 ;  /* 0x00000192ff087424 */ /* 0x000fe400078e00ff */
[----:B------:R-:W-:Y:S01]  /*6680*/  IMAD.MOV.U32 R13, RZ, RZ, RZ ;  /* 0x000000ffff0d7224 */ /* 0x000fe200078e00ff */
[----:B------:R-:W2:Y:S01]  /*6690*/  LDCU.64 UR6, c[0x4][0x78] ;  /* 0x01000f00ff0677ac */ /* 0x000ea20008000a00 */
[----:B-1----:R-:W1:Y:S01]  /*66a0*/  LDC.64 R2, c[0x4][R3] ;  /* 0x0100000003027b82 */ /* 0x002e620000000a00 */
[----:B------:R-:W3:Y:S01]  /*66b0*/  LDCU.64 UR4, c[0x4][0x10] ;  /* 0x01000200ff0477ac */ /* 0x000ee20008000a00 */
[----:B-----5:R-:W-:Y:S01]  /*66c0*/  MOV R5, UR9 ;  /* 0x0000000900057c02 */ /* 0x020fe20008000f00 */
[----:B----4-:R-:W-:Y:S01]  /*66d0*/  IMAD.U32 R4, RZ, RZ, UR8 ;  /* 0x00000008ff047e24 */ /* 0x010fe2000f8e00ff */
[----:B--2---:R-:W-:Y:S01]  /*66e0*/  MOV R7, UR7 ;  /* 0x0000000700077c02 */ /* 0x004fe20008000f00 */
[----:B------:R-:W-:Y:S01]  /*66f0*/  IMAD.U32 R6, RZ, RZ, UR6 ;  /* 0x00000006ff067e24 */ /* 0x000fe2000f8e00ff */
[----:B---3--:R-:W-:Y:S01]  /*6700*/  MOV R11, UR5 ;  /* 0x00000005000b7c02 */ /* 0x008fe20008000f00 */
[----:B------:R-:W-:Y:S02]  /*6710*/  IMAD.U32 R10, RZ, RZ, UR4 ;  /* 0x00000004ff0a7e24 */ /* 0x000fe4000f8e00ff */
[----:B------:R-:W-:Y:S07]  /*6720*/  LEPC R20, `(.L_x_121) ;  /* 0x000000001014794e */ /* 0x000fee0000000000 */
[----:B-1----:R-:W-:Y:S05]  /*6730*/  CALL.ABS.NOINC R2 ;  /* 0x0000000002007343 */ /* 0x002fea0003c00000 */
.L_x_121:
[-C--:B---3--:R-:W-:Y:S01]  /*6740*/  F2FP.F16.E4M3.UNPACK_B R51, R80.reuse ;  /* 0x00000050ff33723e */ /* 0x088fe200020006ff */
[----:B------:R-:W-:Y:S05]  /*6750*/  WARPSYNC.ALL ;  /* 0x0000000000007948 */ /* 0x000fea0003800000 */
[----:B------:R-:W-:Y:S01]  /*6760*/  R2UR UR4, R48 ;  /* 0x00000000300472ca */ /* 0x000fe200000e0000 */
[--C-:B------:R-:W-:Y:S01]  /*6770*/  HADD2.F32 R50, -RZ, R51.reuse.H0_H0 ;  /* 0x20000033ff327230 */ /* 0x100fe20000004100 */
[----:B------:R-:W-:Y:S01]  /*6780*/  F2FP.F16.E4M3.UNPACK_B R53, R80.H1 ;  /* 0x00000050ff35723e */ /* 0x000fe200030006ff */
[----:B------:R-:W-:Y:S01]  /*6790*/  HADD2.F32 R51, -RZ, R51.H1_H1 ;  /* 0x30000033ff337230 */ /* 0x000fe20000004100 */
[-C--:B------:R-:W-:Y:S01]  /*67a0*/  F2FP.F16.E4M3.UNPACK_B R55, R81.reuse ;  /* 0x00000051ff37723e */ /* 0x080fe200020006ff */
[----:B------:R-:W-:Y:S01]  /*67b0*/  BSSY.RECONVERGENT B0, `(.L_x_122) ;  /* 0x000009e000007945 */ /* 0x000fe20003800200 */
[----:B------:R-:W-:Y:S01]  /*67c0*/  F2FP.F16.E4M3.UNPACK_B R57, R81.H1 ;  /* 0x00000051ff39723e */ /* 0x000fe200030006ff */
[--C-:B------:R-:W-:Y:S01]  /*67d0*/  HADD2.F32 R52, -RZ, R53.reuse.H0_H0 ;  /* 0x20000035ff347230 */ /* 0x100fe20000004100 */
[-C--:B------:R-:W-:Y:S01]  /*67e0*/  F2FP.F16.E4M3.UNPACK_B R59, R82.reuse ;  /* 0x00000052ff3b723e */ /* 0x080fe200020006ff */
[----:B------:R-:W-:Y:S01]  /*67f0*/  HADD2.F32 R54, -RZ, R53.H1_H1 ;  /* 0x30000035ff367230 */ /* 0x000fe20000004100 */
[----:B------:R-:W-:Y:S01]  /*6800*/  F2FP.F16.E4M3.UNPACK_B R61, R82.H1 ;  /* 0x00000052ff3d723e */ /* 0x000fe200030006ff */
[--C-:B------:R-:W-:Y:S01]  /*6810*/  HADD2.F32 R53, -RZ, R55.reuse.H0_H0 ;  /* 0x20000037ff357230 */ /* 0x100fe20000004100 */
[-C--:B------:R-:W-:Y:S01]  /*6820*/  F2FP.F16.E4M3.UNPACK_B R63, R83.reuse ;  /* 0x00000053ff3f723e */ /* 0x080fe200020006ff */
[----:B-1--4-:R-:W2:Y:S01]  /*6830*/  LDTM.x32 R4, tmem[UR4] ;  /* 0x00000004000479ee */ /* 0x012ea200082c0000 */
[----:B------:R-:W-:Y:S01]  /*6840*/  F2FP.F16.E4M3.UNPACK_B R65, R83.H1 ;  /* 0x00000053ff41723e */ /* 0x000fe200030006ff */
[----:B------:R-:W-:Y:S01]  /*6850*/  HADD2.F32 R56, -RZ, R55.H1_H1 ;  /* 0x30000037ff387230 */ /* 0x000fe20000004100 */
[-C--:B------:R-:W-:Y:S01]  /*6860*/  F2FP.F16.E4M3.UNPACK_B R67, R84.reuse ;  /* 0x00000054ff43723e */ /* 0x080fe200020006ff */
[----:B------:R-:W-:Y:S01]  /*6870*/  HADD2.F32 R60, -RZ, R59.H1_H1 ;  /* 0x3000003bff3c7230 */ /* 0x000fe20000004100 */
[----:B------:R-:W-:Y:S01]  /*6880*/  IADD3 R125, PT, PT, R100, UR49, RZ ;  /* 0x00000031647d7c10 */ /* 0x000fe2000fffe0ff */
[----:B------:R-:W-:Y:S01]  /*6890*/  HADD2.F32 R64, -RZ, R63.H1_H1 ;  /* 0x3000003fff407230 */ /* 0x000fe20000004100 */
[----:B------:R-:W-:Y:S01]  /*68a0*/  ISETP.NE.AND P6, PT, R113, RZ, PT ;  /* 0x000000ff7100720c */ /* 0x000fe20003fc5270 */
[----:B------:R-:W-:Y:S01]  /*68b0*/  HADD2.F32 R68, -RZ, R67.H1_H1 ;  /* 0x30000043ff447230 */ /* 0x000fe20000004100 */
[----:B------:R-:W-:Y:S01]  /*68c0*/  LOP3.LUT P5, RZ, R101, 0x80, RZ, 0xc0, !PT ;  /* 0x0000008065ff7812 */ /* 0x000fe200078ac0ff */
[--C-:B------:R-:W-:Y:S01]  /*68d0*/  HADD2.F32 R55, -RZ, R57.reuse.H0_H0 ;  /* 0x20000039ff377230 */ /* 0x100fe20000004100 */
[----:B------:R-:W-:Y:S01]  /*68e0*/  F2FP.F16.E4M3.UNPACK_B R69, R84.H1 ;  /* 0x00000054ff45723e */ /* 0x000fe200030006ff */
[----:B------:R-:W-:Y:S01]  /*68f0*/  HADD2.F32 R58, -RZ, R57.H1_H1 ;  /* 0x30000039ff3a7230 */ /* 0x000fe20000004100 */
[-C--:B------:R-:W-:Y:S01]  /*6900*/  F2FP.F16.E4M3.UNPACK_B R71, R85.reuse ;  /* 0x00000055ff47723e */ /* 0x080fe200020006ff */
[----:B------:R-:W-:Y:S01]  /*6910*/  HADD2.F32 R57, -RZ, R59.H0_H0 ;  /* 0x2000003bff397230 */ /* 0x000fe20000004100 */
[----:B------:R-:W-:Y:S01]  /*6920*/  F2FP.F16.E4M3.UNPACK_B R73, R85.H1 ;  /* 0x00000055ff49723e */ /* 0x000fe200030006ff */
[----:B------:R-:W-:Y:S01]  /*6930*/  HADD2.F32 R59, -RZ, R61.H0_H0 ;  /* 0x2000003dff3b7230 */ /* 0x000fe20000004100 */
[-C--:B------:R-:W-:Y:S01]  /*6940*/  F2FP.F16.E4M3.UNPACK_B R75, R86.reuse ;  /* 0x00000056ff4b723e */ /* 0x080fe200020006ff */
[----:B------:R-:W-:Y:S01]  /*6950*/  HADD2.F32 R72, -RZ, R71.H1_H1 ;  /* 0x30000047ff487230 */ /* 0x000fe20000004100 */
[----:B------:R-:W-:Y:S01]  /*6960*/  F2FP.F16.E4M3.UNPACK_B R77, R86.H1 ;  /* 0x00000056ff4d723e */ /* 0x000fe200030006ff */
[----:B------:R-:W-:Y:S01]  /*6970*/  HADD2.F32 R62, -RZ, R61.H1_H1 ;  /* 0x3000003dff3e7230 */ /* 0x000fe20000004100 */
[----:B------:R-:W-:Y:S01]  /*6980*/  F2FP.F16.E4M3.UNPACK_B R79, R87.H1 ;  /* 0x00000057ff4f723e */ /* 0x000fe200030006ff */
[----:B------:R-:W-:Y:S01]  /*6990*/  HADD2.F32 R61, -RZ, R63.H0_H0 ;  /* 0x2000003fff3d7230 */ /* 0x000fe20000004100 */
[----:B------:R-:W-:Y:S01]  /*69a0*/  ISETP.NE.AND P0, PT, R109, RZ, PT ;  /* 0x000000ff6d00720c */ /* 0x000fe20003f05270 */
[C---:B--2---:R-:W-:Y:S01]  /*69b0*/  FMUL R0, R46.reuse, R4 ;  /* 0x000000042e007220 */ /* 0x044fe20000400000 */
[C---:B------:R-:W-:Y:S01]  /*69c0*/  FMUL R2, R46.reuse, R5 ;  /* 0x000000052e027220 */ /* 0x040fe20000400000 */
[C---:B------:R-:W-:Y:S01]  /*69d0*/  FMUL R4, R46.reuse, R8 ;  /* 0x000000082e047220 */ /* 0x040fe20000400000 */
[C---:B------:R-:W-:Y:S01]  /*69e0*/  FMUL R5, R46.reuse, R9 ;  /* 0x000000092e057220 */ /* 0x040fe20000400000 */
[C---:B------:R-:W-:Y:S01]  /*69f0*/  FFMA R0, R49.reuse, R50, R0 ;  /* 0x0000003231007223 */ /* 0x040fe20000000000 */
[C---:B------:R-:W-:Y:S01]  /*6a00*/  FFMA R2, R49.reuse, R51, R2 ;  /* 0x0000003331027223 */ /* 0x040fe20000000002 */
[C---:B------:R-:W-:Y:S01]  /*6a10*/  FMUL R8, R46.reuse, R12 ;  /* 0x0000000c2e087220 */ /* 0x040fe20000400000 */
[C---:B------:R-:W-:Y:S01]  /*6a20*/  FMUL R9, R46.reuse, R13 ;  /* 0x0000000d2e097220 */ /* 0x040fe20000400000 */
[C---:B------:R-:W-:Y:S01]  /*6a30*/  FMUL R12, R46.reuse, R16 ;  /* 0x000000102e0c7220 */ /* 0x040fe20000400000 */
[C---:B------:R-:W-:Y:S01]  /*6a40*/  FMUL R13, R46.reuse, R17 ;  /* 0x000000112e0d7220 */ /* 0x040fe20000400000 */
[C---:B------:R-:W-:Y:S01]  /*6a50*/  FMUL R16, R46.reuse, R20 ;  /* 0x000000142e107220 */ /* 0x040fe20000400000 */
[C---:B------:R-:W-:Y:S01]  /*6a60*/  FMUL R17, R46.reuse, R21 ;  /* 0x000000152e117220 */ /* 0x040fe20000400000 */
[C---:B------:R-:W-:Y:S01]  /*6a70*/  FMUL R20, R46.reuse, R24 ;  /* 0x000000182e147220 */ /* 0x040fe20000400000 */
[C---:B------:R-:W-:Y:S01]  /*6a80*/  FMUL R21, R46.reuse, R25 ;  /* 0x000000192e157220 */ /* 0x040fe20000400000 */
[----:B------:R-:W-:Y:S02]  /*6a90*/  HADD2.F32 R76, -RZ, R75.H1_H1 ;  /* 0x3000004bff4c7230 */ /* 0x000fe40000004100 */
[C---:B------:R-:W-:Y:S01]  /*6aa0*/  FMUL R24, R46.reuse, R28 ;  /* 0x0000001c2e187220 */ /* 0x040fe20000400000 */
[C---:B------:R-:W-:Y:S01]  /*6ab0*/  FMUL R25, R46.reuse, R29 ;  /* 0x0000001d2e197220 */ /* 0x040fe20000400000 */
[C---:B------:R-:W-:Y:S01]  /*6ac0*/  FMUL R28, R46.reuse, R32 ;  /* 0x000000202e1c7220 */ /* 0x040fe20000400000 */
[C---:B------:R-:W-:Y:S01]  /*6ad0*/  FMUL R29, R46.reuse, R33 ;  /* 0x000000212e1d7220 */ /* 0x040fe20000400000 */
[C---:B------:R-:W-:Y:S01]  /*6ae0*/  FMUL R3, R46.reuse, R6 ;  /* 0x000000062e037220 */ /* 0x040fe20000400000 */
[C---:B------:R-:W-:Y:S01]  /*6af0*/  FMUL R7, R46.reuse, R7 ;  /* 0x000000072e077220 */ /* 0x040fe20000400000 */
[----:B------:R-:W-:Y:S01]  /*6b00*/  FMUL R6, R46, R10 ;  /* 0x0000000a2e067220 */ /* 0x000fe20000400000 */
[----:B------:R-:W-:Y:S01]  /*6b10*/  F2FP.F16.E4M3.UNPACK_B R50, R87 ;  /* 0x00000057ff32723e */ /* 0x000fe200020006ff */
[C---:B------:R-:W-:Y:S01]  /*6b20*/  FFMA R3, R49.reuse, R52, R3 ;  /* 0x0000003431037223 */ /* 0x040fe20000000003 */
[C---:B------:R-:W-:Y:S01]  /*6b30*/  FFMA R7, R49.reuse, R54, R7 ;  /* 0x0000003631077223 */ /* 0x040fe20000000007 */
[----:B------:R-:W-:Y:S01]  /*6b40*/  @P6 SHF.L.U32 R32, R104, 0x1f, RZ ;  /* 0x0000001f68206819 */ /* 0x000fe200000006ff */
[C---:B------:R-:W-:Y:S01]  /*6b50*/  FFMA R4, R49.reuse, R53, R4 ;  /* 0x0000003531047223 */ /* 0x040fe20000000004 */
[----:B------:R-:W-:Y:S01]  /*6b60*/  FFMA R5, R49, R56, R5 ;  /* 0x0000003831057223 */ /* 0x000fe20000000005 */
[C---:B------:R-:W-:Y:S01]  /*6b70*/  FMUL R11, R46.reuse, R11 ;  /* 0x0000000b2e0b7220 */ /* 0x040fe20000400000 */
[----:B------:R-:W-:Y:S01]  /*6b80*/  F2FP.SATFINITE.E4M3.F32.PACK_AB_MERGE_C R113, R7, R3, RZ ;  /* 0x000000030771723e */ /* 0x000fe200048070ff */
[C---:B------:R-:W-:Y:S01]  /*6b90*/  FFMA R6, R49.reuse, R55, R6 ;  /* 0x0000003731067223 */ /* 0x040fe20000000006 */
[----:B------:R-:W-:Y:S01]  /*6ba0*/  FMUL R10, R46, R14 ;  /* 0x0000000e2e0a7220 */ /* 0x000fe20000400000 */
[C---:B------:R-:W-:Y:S01]  /*6bb0*/  FFMA R11, R49.reuse, R58, R11 ;  /* 0x0000003a310b7223 */ /* 0x040fe2000000000b */
[----:B------:R-:W-:Y:S01]  /*6bc0*/  F2FP.SATFINITE.E4M3.F32.PACK_AB_MERGE_C R116, R2, R0, R113 ;  /* 0x000000000274723e */ /* 0x000fe20004807071 */
[C---:B------:R-:W-:Y:S01]  /*6bd0*/  FMUL R15, R46.reuse, R15 ;  /* 0x0000000f2e0f7220 */ /* 0x040fe20000400000 */
[----:B------:R-:W-:Y:S01]  /*6be0*/  MOV R113, 0x10 ;  /* 0x0000001000717802 */ /* 0x000fe20000000f00 */
[----:B------:R-:W-:Y:S01]  /*6bf0*/  FFMA R8, R49, R57, R8 ;  /* 0x0000003931087223 */ /* 0x000fe20000000008 */
[----:B------:R-:W-:Y:S01]  /*6c00*/  F2FP.SATFINITE.E4M3.F32.PACK_AB_MERGE_C R117, R11, R6, RZ ;  /* 0x000000060b75723e */ /* 0x000fe200048070ff */
[----:B------:R-:W-:Y:S01]  /*6c10*/  FFMA R9, R49, R60, R9 ;  /* 0x0000003c31097223 */ /* 0x000fe20000000009 */
[--C-:B------:R-:W-:Y:S01]  /*6c20*/  HADD2.F32 R63, -RZ, R65.reuse.H0_H0 ;  /* 0x20000041ff3f7230 */ /* 0x100fe20000004100 */
[----:B------:R-:W-:Y:S01]  /*6c30*/  SEL R124, R113, 0xfffffff0, !P5 ;  /* 0xfffffff0717c7807 */ /* 0x000fe20006800000 */
[----:B------:R-:W-:Y:S01]  /*6c40*/  FFMA R10, R49, R59, R10 ;  /* 0x0000003b310a7223 */ /* 0x000fe2000000000a */
[----:B------:R-:W-:Y:S01]  /*6c50*/  F2FP.SATFINITE.E4M3.F32.PACK_AB_MERGE_C R117, R5, R4, R117 ;  /* 0x000000040575723e */ /* 0x000fe20004807075 */
[----:B------:R-:W-:Y:S01]  /*6c60*/  FFMA R15, R49, R62, R15 ;  /* 0x0000003e310f7223 */ /* 0x000fe2000000000f */
[----:B------:R-:W-:Y:S01]  /*6c70*/  IADD3 R113, PT, PT, R125, R124, RZ ;  /* 0x0000007c7d717210 */ /* 0x000fe20007ffe0ff */
[C---:B------:R-:W-:Y:S01]  /*6c80*/  FFMA R12, R49.reuse, R61, R12 ;  /* 0x0000003d310c7223 */ /* 0x040fe2000000000c */
[----:B------:R-:W-:Y:S01]  /*6c90*/  FFMA R13, R49, R64, R13 ;  /* 0x00000040310d7223 */ /* 0x000fe2000000000d */
[--C-:B------:R-:W-:Y:S01]  /*6ca0*/  HADD2.F32 R51, -RZ, R50.reuse.H0_H0 ;  /* 0x20000032ff337230 */ /* 0x100fe20000004100 */
[----:B------:R-:W-:Y:S01]  /*6cb0*/  F2FP.SATFINITE.E4M3.F32.PACK_AB_MERGE_C R118, R15, R10, RZ ;  /* 0x0000000a0f76723e */ /* 0x000fe200048070ff */
[----:B------:R-:W-:Y:S02]  /*6cc0*/  HADD2.F32 R50, -RZ, R50.H1_H1 ;  /* 0x30000032ff327230 */ /* 0x000fe40000004100 */
[C---:B------:R-:W-:Y:S01]  /*6cd0*/  FMUL R14, R46.reuse, R18 ;  /* 0x000000122e0e7220 */ /* 0x040fe20000400000 */
[----:B------:R-:W-:Y:S02]  /*6ce0*/  HADD2.F32 R66, -RZ, R65.H1_H1 ;  /* 0x30000041ff427230 */ /* 0x000fe40000004100 */
[C---:B------:R-:W-:Y:S01]  /*6cf0*/  FMUL R19, R46.reuse, R19 ;  /* 0x000000132e137220 */ /* 0x040fe20000400000 */
[----:B------:R-:W-:Y:S02]  /*6d00*/  HADD2.F32 R65, -RZ, R67.H0_H0 ;  /* 0x20000043ff417230 */ /* 0x000fe40000004100 */
[C---:B------:R-:W-:Y:S01]  /*6d10*/  FFMA R14, R49.reuse, R63, R14 ;  /* 0x0000003f310e7223 */ /* 0x040fe2000000000e */
[--C-:B------:R-:W-:Y:S02]  /*6d20*/  HADD2.F32 R67, -RZ, R69.reuse.H0_H0 ;  /* 0x20000045ff437230 */ /* 0x100fe40000004100 */
[C---:B------:R-:W-:Y:S01]  /*6d30*/  FMUL R18, R46.reuse, R22 ;  /* 0x000000162e127220 */ /* 0x040fe20000400000 */
[----:B------:R-:W-:Y:S02]  /*6d40*/  HADD2.F32 R70, -RZ, R69.H1_H1 ;  /* 0x30000045ff467230 */ /* 0x000fe40000004100 */
[C---:B------:R-:W-:Y:S01]  /*6d50*/  FFMA R19, R49.reuse, R66, R19 ;  /* 0x0000004231137223 */ /* 0x040fe20000000013 */
[----:B------:R-:W-:Y:S02]  /*6d60*/  HADD2.F32 R69, -RZ, R71.H0_H0 ;  /* 0x20000047ff457230 */ /* 0x000fe40000004100 */
[C---:B------:R-:W-:Y:S01]  /*6d70*/  FMUL R23, R46.reuse, R23 ;  /* 0x000000172e177220 */ /* 0x040fe20000400000 */
[C---:B------:R-:W-:Y:S01]  /*6d80*/  FFMA R16, R49.reuse, R65, R16 ;  /* 0x0000004131107223 */ /* 0x040fe20000000010 */
[C---:B------:R-:W-:Y:S01]  /*6d90*/  FFMA R17, R49.reuse, R68, R17 ;  /* 0x0000004431117223 */ /* 0x040fe20000000011 */
[--C-:B------:R-:W-:Y:S02]  /*6da0*/  HADD2.F32 R71, -RZ, R73.reuse.H0_H0 ;  /* 0x20000049ff477230 */ /* 0x100fe40000004100 */
[C---:B------:R-:W-:Y:S01]  /*6db0*/  FFMA R18, R49.reuse, R67, R18 ;  /* 0x0000004331127223 */ /* 0x040fe20000000012 */
[----:B------:R-:W-:Y:S02]  /*6dc0*/  HADD2.F32 R74, -RZ, R73.H1_H1 ;  /* 0x30000049ff4a7230 */ /* 0x000fe40000004100 */
[C---:B------:R-:W-:Y:S01]  /*6dd0*/  FMUL R22, R46.reuse, R26 ;  /* 0x0000001a2e167220 */ /* 0x040fe20000400000 */
[----:B------:R-:W-:Y:S02]  /*6de0*/  HADD2.F32 R73, -RZ, R75.H0_H0 ;  /* 0x2000004bff497230 */ /* 0x000fe40000004100 */
[C---:B------:R-:W-:Y:S01]  /*6df0*/  FFMA R23, R49.reuse, R70, R23 ;  /* 0x0000004631177223 */ /* 0x040fe20000000017 */
[C---:B------:R-:W-:Y:S01]  /*6e00*/  FMUL R27, R46.reuse, R27 ;  /* 0x0000001b2e1b7220 */ /* 0x040fe20000400000 */
[C---:B------:R-:W-:Y:S01]  /*6e10*/  FFMA R20, R49.reuse, R69, R20 ;  /* 0x0000004531147223 */ /* 0x040fe20000000014 */
[C---:B------:R-:W-:Y:S01]  /*6e20*/  FFMA R21, R49.reuse, R72, R21 ;  /* 0x0000004831157223 */ /* 0x040fe20000000015 */
[--C-:B------:R-:W-:Y:S02]  /*6e30*/  HADD2.F32 R75, -RZ, R77.reuse.H0_H0 ;  /* 0x2000004dff4b7230 */ /* 0x100fe40000004100 */
[C---:B------:R-:W-:Y:S01]  /*6e40*/  FFMA R22, R49.reuse, R71, R22 ;  /* 0x0000004731167223 */ /* 0x040fe20000000016 */
[----:B------:R-:W-:Y:S02]  /*6e50*/  HADD2.F32 R78, -RZ, R77.H1_H1 ;  /* 0x3000004dff4e7230 */ /* 0x000fe40000004100 */
[C---:B------:R-:W-:Y:S01]  /*6e60*/  FMUL R26, R46.reuse, R30 ;  /* 0x0000001e2e1a7220 */ /* 0x040fe20000400000 */
        /* <DEDUP_REMOVED lines=8> */
[----:B------:R-:W-:Y:S01]  /*6ef0*/  FFMA R31, R49, R78, R31 ;  /* 0x0000004e311f7223 */ /* 0x000fe2000000001f */
[----:B------:R-:W-:Y:S01]  /*6f00*/  FMUL R35, R46, R35 ;  /* 0x000000232e237220 */ /* 0x000fe20000400000 */
[----:B------:R-:W-:Y:S01]  /*6f10*/  F2FP.SATFINITE.E4M3.F32.PACK_AB_MERGE_C R119, R19, R14, RZ ;  /* 0x0000000e1377723e */ /* 0x000fe200048070ff */
[C---:B------:R-:W-:Y:S01]  /*6f20*/  FFMA R28, R49.reuse, R51, R28 ;  /* 0x00000033311c7223 */ /* 0x040fe2000000001c */
[C---:B------:R-:W-:Y:S01]  /*6f30*/  FFMA R29, R49.reuse, R50, R29 ;  /* 0x00000032311d7223 */ /* 0x040fe2000000001d */
[C---:B------:R-:W-:Y:S01]  /*6f40*/  FFMA R30, R49.reuse, R77, R30 ;  /* 0x0000004d311e7223 */ /* 0x040fe2000000001e */
[----:B------:R-:W-:Y:S01]  /*6f50*/  FFMA R35, R49, R52, R35 ;  /* 0x0000003431237223 */ /* 0x000fe20000000023 */
[----:B------:R-:W-:Y:S02]  /*6f60*/  F2FP.SATFINITE.E4M3.F32.PACK_AB_MERGE_C R118, R9, R8, R118 ;  /* 0x000000080976723e */ /* 0x000fe40004807076 */
[----:B------:R-:W-:Y:S02]  /*6f70*/  F2FP.SATFINITE.E4M3.F32.PACK_AB_MERGE_C R119, R13, R12, R119 ;  /* 0x0000000c0d77723e */ /* 0x000fe40004807077 */
[----:B------:R-:W-:Y:S02]  /*6f80*/  F2FP.SATFINITE.E4M3.F32.PACK_AB_MERGE_C R120, R23, R18, RZ ;  /* 0x000000121778723e */ /* 0x000fe400048070ff */
[----:B------:R-:W-:Y:S01]  /*6f90*/  F2FP.SATFINITE.E4M3.F32.PACK_AB_MERGE_C R121, R27, R22, RZ ;  /* 0x000000161b79723e */ /* 0x000fe200048070ff */
[----:B------:R1:W-:Y:S01]  /*6fa0*/  STS.128 [R100+UR49+0x2200], R116 ;  /* 0x0022007464007988 */ /* 0x0003e20008000c31 */
[----:B------:R-:W-:Y:S02]  /*6fb0*/  F2FP.SATFINITE.E4M3.F32.PACK_AB_MERGE_C R122, R31, R26, RZ ;  /* 0x0000001a1f7a723e */ /* 0x000fe400048070ff */
[----:B------:R-:W-:Y:S02]  /*6fc0*/  F2FP.SATFINITE.E4M3.F32.PACK_AB_MERGE_C R123, R35, R30, RZ ;  /* 0x0000001e237b723e */ /* 0x000fe400048070ff */
[----:B------:R-:W-:Y:S02]  /*6fd0*/  F2FP.SATFINITE.E4M3.F32.PACK_AB_MERGE_C R120, R17, R16, R120 ;  /* 0x000000101178723e */ /* 0x000fe40004807078 */
[----:B------:R-:W-:Y:S02]  /*6fe0*/  F2FP.SATFINITE.E4M3.F32.PACK_AB_MERGE_C R121, R21, R20, R121 ;  /* 0x000000141579723e */ /* 0x000fe40004807079 */
[----:B------:R-:W-:Y:S02]  /*6ff0*/  F2FP.SATFINITE.E4M3.F32.PACK_AB_MERGE_C R122, R25, R24, R122 ;  /* 0x00000018197a723e */ /* 0x000fe4000480707a */
[----:B------:R-:W-:Y:S02]  /*7000*/  F2FP.SATFINITE.E4M3.F32.PACK_AB_MERGE_C R123, R29, R28, R123 ;  /* 0x0000001c1d7b723e */ /* 0x000fe4000480707b */
[----:B------:R-:W-:Y:S03]  /*7010*/  LEA R125, R105, UR49, 0x3 ;  /* 0x00000031697d7c11 */ /* 0x000fe6000f8e18ff */
[----:B------:R1:W-:Y:S01]  /*7020*/  STS.128 [R113+0x2200], R120 ;  /* 0x0022007871007388 */ /* 0x0003e20000000c00 */
[----:B------:R-:W-:Y:S01]  /*7030*/  @!PT LDS RZ, [RZ] ;  /* 0x00000000fffff984 */ /* 0x000fe20000000800 */
[----:B------:R-:W-:Y:S01]  /*7040*/  @!PT LDS RZ, [RZ] ;  /* 0x00000000fffff984 */ /* 0x000fe20000000800 */
[----:B------:R-:W-:Y:S01]  /*7050*/  @!PT LDS RZ, [RZ] ;  /* 0x00000000fffff984 */ /* 0x000fe20000000800 */
[----:B------:R-:W-:Y:S01]  /*7060*/  @!PT LDS RZ, [RZ] ;  /* 0x00000000fffff984 */ /* 0x000fe20000000800 */
[----:B------:R2:W-:Y:S07]  /*7070*/  MEMBAR.ALL.CTA ;  /* 0x0000000000007992 */ /* 0x0005ee0000008000 */
[----:B--2---:R-:W2:Y:S02]  /*7080*/  FENCE.VIEW.ASYNC.S ;  /* 0x00000000000073c6 */ /* 0x004ea40000000000 */
[----:B--2---:R-:W-:Y:S06]  /*7090*/  BAR.SYNC.DEFER_BLOCKING 0x1, 0x80 ;  /* 0x0042000000007b1d */ /* 0x004fec0000010000 */
[----:B------:R-:W-:Y:S05]  /*70a0*/  @P0 BRA `(.L_x_123) ;  /* 0x0000000000380947 */ /* 0x000fea0003800000 */
[----:B------:R-:W-:Y:S02]  /*70b0*/  UIADD3 UR4, UPT, UPT, UR49, 0x2200, URZ ;  /* 0x0000220031047890 */ /* 0x000fe4000fffe0ff */
[----:B------:R-:W-:Y:S01]  /*70c0*/  UIADD3 UR8, UP0, UPT, UR52, 0x680, URZ ;  /* 0x0000068034087890 */ /* 0x000fe2000ff1e0ff */
[----:B------:R-:W-:Y:S01]  /*70d0*/  UMOV UR43, UR36 ;  /* 0x00000024002b7c82 */ /* 0x000fe20008000000 */
[----:B------:R-:W-:Y:S02]  /*70e0*/  UIADD3 UR5, UPT, UPT, UR41, 0x40, URZ ;  /* 0x0000004029057890 */ /* 0x000fe4000fffe0ff */
[----:B------:R-:W-:Y:S01]  /*70f0*/  MOV R108, UR4 ;  /* 0x00000004006c7c02 */ /* 0x000fe20008000f00 */
[----:B------:R-:W-:Y:S02]  /*7100*/  UIADD3.X UR9, UPT, UPT, URZ, UR53, URZ, UP0, !UPT ;  /* 0x00000035ff097290 */ /* 0x000fe400087fe4ff */
[----:B------:R-:W-:Y:S01]  /*7110*/  UIADD3 UR4, UPT, UPT, UR49, 0x2a00, URZ ;  /* 0x00002a0031047890 */ /* 0x000fe2000fffe0ff */
[----:B------:R-:W-:Y:S01]  /*7120*/  R2UR UR40, R108 ;  /* 0x000000006c2872ca */ /* 0x000fe200000e0000 */
[----:B------:R-:W-:Y:S01]  /*7130*/  UMOV UR6, UR42 ;  /* 0x0000002a00067c82 */ /* 0x000fe20008000000 */
[----:B------:R-:W-:Y:S11]  /*7140*/  UMOV UR7, UR36 ;  /* 0x0000002400077c82 */ /* 0x000ff60008000000 */
[----:B------:R2:W-:Y:S01]  /*7150*/  UTMASTG.3D [UR40], [UR8] ;  /* 0x00000028080073b5 */ /* 0x0005e20008010000 */
[----:B------:R2:W-:Y:S01]  /*7160*/  UTMASTG.3D [UR4], [UR8] ;  /* 0x00000004080073b5 */ /* 0x0005e20008010000 */
[----:B------:R0:W-:Y:S01]  /*7170*/  UTMACMDFLUSH ;  /* 0x00000000000079b7 */ /* 0x0001e20000000000 */
[----:B--2---:R-:W-:Y:S04]  /*7180*/  DEPBAR.LE SB0, 0x1 ;  /* 0x000080400000791a */ /* 0x004fe80000000000 */
.L_x_123:
[----:B------:R-:W-:Y:S05]  /*7190*/  BSYNC.RECONVERGENT B0 ;  /* 0x0000000000007941 */ /* 0x000fea0003800200 */
.L_x_122:
[----:B------:R-:W-:Y:S06]  /*71a0*/  BAR.SYNC.DEFER_BLOCKING 0x1, 0x80 ;  /* 0x0042000000007b1d */ /* 0x000fec0000010000 */
[----:B------:R-:W2:Y:S01]  /*71b0*/  @P6 SYNCS.PHASECHK.TRANS64.TRYWAIT P0, [R125+URZ+0xd0], R32 ;  /* 0x0000d0207d0065a7 */ /* 0x000ea200080011ff */
[----:B------:R-:W-:Y:S01]  /*71c0*/  BSSY B1, `(.L_x_124) ;  /* 0x0000020000017945 */ /* 0x000fe20003800000 */
[----:B--2---:R-:W-:Y:S03]  /*71d0*/  @P6 SEL R114, RZ, 0x1, !P0 ;  /* 0x00000001ff726807 */ /* 0x004fe60004000000 */
[----:B------:R-:W-:Y:S05]  /*71e0*/  @!P6 BRA `(.L_x_125) ;  /* 0x000000000074e947 */ /* 0x000fea0003800000 */
[----:B------:R-:W-:Y:S01]  /*71f0*/  ISETP.NE.AND P1, PT, R115, RZ, PT ;  /* 0x000000ff7300720c */ /* 0x000fe20003f25270 */
[----:B------:R-:W-:Y:S01]  /*7200*/  BSSY B0, `(.L_x_126) ;  /* 0x0000009000007945 */ /* 0x000fe20003800000 */
[----:B------:R-:W-:Y:S11]  /*7210*/  ISETP.NE.AND P0, PT, R114, RZ, PT ;  /* 0x000000ff7200720c */ /* 0x000ff60003f05270 */
[----:B------:R-:W-:Y:S05]  /*7220*/  @P1 IMAD R0, R105, 0x1000, R100 ;  /* 0x0000100069001824 */ /* 0x000fea00078e0264 */
[----:B------:R-:W-:Y:S05]  /*7230*/  @P1 IADD3 R3, PT, PT, R0, UR49, RZ ;  /* 0x0000003100031c10 */ /* 0x000fea000fffe0ff */
[----:B------:R-:W-:Y:S01]  /*7240*/  @P1 IMAD.IADD R3, R3, 0x1, R124 ;  /* 0x0000000103031824 */ /* 0x000fe200078e027c */
[----:B------:R-:W-:Y:S06]  /*7250*/  @P0 BRA `(.L_x_127) ;  /* 0x00000000000c0947 */ /* 0x000fec0003800000 */
[----:B------:R-:W-:Y:S04]  /*7260*/  SHF.L.U32 R2, R104, 0x1f, RZ ;  /* 0x0000001f68027819 */ /* 0x000fe800000006ff */
[----:B------:R-:W2:Y:S02]  /*7270*/  SYNCS.PHASECHK.TRANS64.TRYWAIT P0, [R125+URZ+0xd0], R2 ;  /* 0x0000d0027d0075a7 */ /* 0x000ea400080011ff */
[----:B--2---:R-:W-:Y:S05]  /*7280*/  @!P0 BRA `(.L_x_128) ;  /* 0x0000001800e08947 */ /* 0x004fea0003800000 */
.L_x_127:
[----:B------:R-:W-:Y:S05]  /*7290*/  BSYNC B0 ;  /* 0x0000000000007941 */ /* 0x000fea0003800000 */
.L_x_126:
[----:B------:R-:W-:Y:S01]  /*72a0*/  ISETP.NE.AND P0, PT, R115, RZ, PT ;  /* 0x000000ff7300720c */ /* 0x000fe20003f05270 */
[----:B--2---:R-:W-:Y:S02]  /*72b0*/  VIADD R125, R125, 0xe0 ;  /* 0x000000e07d7d7836 */ /* 0x004fe40000000000 */
[----:B------:R-:W-:Y:S02]  /*72c0*/  IMAD.U32 R2, RZ, RZ, UR37 ;  /* 0x00000025ff027e24 */ /* 0x000fe4000f8e00ff */
[----:B------:R-:W-:Y:S03]  /*72d0*/  VIADD R105, R105, 0x1 ;  /* 0x0000000169697836 */ /* 0x000fe60000000000 */
[----:B------:R-:W-:Y:S05]  /*72e0*/  PRMT R2, R2, 0x654, R125 ;  /* 0x0000065402027816 */ /* 0x000fea000000007d */
[----:B------:R2:W3:Y:S04]  /*72f0*/  @P0 LDS.128 R80, [R0+UR49+0x200] ;  /* 0x0002003100500984 */ /* 0x0004e80008000c00 */
[----:B------:R2:W4:Y:S01]  /*7300*/  @P0 LDS.128 R84, [R3+0x200] ;  /* 0x0002000003540984 */ /* 0x0005220000000c00 */
        /* <DEDUP_REMOVED lines=11> */
.L_x_125:
[----:B------:R-:W-:Y:S05]  /*73c0*/  BSYNC B1 ;  /* 0x0000000000017941 */ /* 0x000fea0003800000 */
.L_x_124:
[----:B--2---:R-:W-:Y:S05]  /*73d0*/  VIADD R3, R48, 0x20 ;  /* 0x0000002030037836 */ /* 0x004fea0000000000 */
[----:B------:R-:W-:Y:S04]  /*73e0*/  SHF.R.U32.HI R3, RZ, 0x15, R3 ;  /* 0x00000015ff037819 */ /* 0x000fe80000011603 */
[----:B------:R-:W-:Y:S11]  /*73f0*/  LOP3.LUT P0, RZ, R3, 0x3, R102, 0x48, !PT ;  /* 0x0000000303ff7812 */ /* 0x000ff60007804866 */
[----:B------:R-:W-:Y:S02]  /*7400*/  @!UPT UIADD3 URZ, UPT, UPT, URZ, URZ, URZ ;  /* 0x000000fffffff290 */ /* 0x000fe4000fffe0ff */
[----:B------:R-:W-:Y:S05]  /*7410*/  @!P0 BRA `(.L_x_129) ;  /* 0x0000000000408947 */ /* 0x000fea0003800000 */
[----:B------:R-:W2:Y:S01]  /*7420*/  LDCU.64 UR8, c[0x4][0x70] ;  /* 0x01000e00ff0877ac */ /* 0x000ea20008000a00 */
[----:B------:R-:W-:Y:S01]  /*7430*/  MOV R3, 0x0 ;  /* 0x0000000000037802 */ /* 0x000fe20000000f00 */
[----:B------:R-:W-:Y:S02]  /*7440*/  HFMA2 R12, -RZ, RZ, 0, 5.9604644775390625e-08 ;  /* 0x00000001ff0c7431 */ /* 0x000fe400000001ff */
[----:B------:R-:W-:Y:S02]  /*7450*/  IMAD.MOV.U32 R8, RZ, RZ, 0x192 ;  /* 0x00000192ff087424 */ /* 0x000fe400078e00ff */
[----:B------:R-:W-:Y:S01]  /*7460*/  IMAD.MOV.U32 R13, RZ, RZ, RZ ;  /* 0x000000ffff0d7224 */ /* 0x000fe200078e00ff */
[----:B------:R-:W5:Y:S01]  /*7470*/  LDCU.64 UR6, c[0x4][0x78] ;  /* 0x01000f00ff0677ac */ /* 0x000f620008000a00 */
[----:B------:R-:W1:Y:S01]  /*7480*/  LDC.64 R2, c[0x4][R3] ;  /* 0x0100000003027b82 */ /* 0x000e620000000a00 */
[----:B------:R-:W3:Y:S01]  /*7490*/  LDCU.64 UR4, c[0x4][0x10] ;  /* 0x01000200ff0477ac */ /* 0x000ee20008000a00 */
[----:B--2---:R-:W-:Y:S01]  /*74a0*/  MOV R5, UR9 ;  /* 0x0000000900057c02 */ /* 0x004fe20008000f00 */
[----:B------:R-:W-:Y:S01]  /*74b0*/  IMAD.U32 R4, RZ, RZ, UR8 ;  /* 0x00000008ff047e24 */ /* 0x000fe2000f8e00ff */
[----:B-----5:R-:W-:Y:S01]  /*74c0*/  MOV R7, UR7 ;  /* 0x0000000700077c02 */ /* 0x020fe20008000f00 */
[----:B------:R-:W-:Y:S01]  /*74d0*/  IMAD.U32 R6, RZ, RZ, UR6 ;  /* 0x00000006ff067e24 */ /* 0x000fe2000f8e00ff */
[----:B---3--:R-:W-:Y:S01]  /*74e0*/  MOV R11, UR5 ;  /* 0x00000005000b7c02 */ /* 0x008fe20008000f00 */
[----:B------:R-:W-:Y:S02]  /*74f0*/  IMAD.U32 R10, RZ, RZ, UR4 ;  /* 0x00000004ff0a7e24 */ /* 0x000fe4000f8e00ff */
[----:B------:R-:W-:Y:S07]  /*7500*/  LEPC R20, `(.L_x_129) ;  /* 0x000000001014794e */ /* 0x000fee0000000000 */
[----:B-1--4-:R-:W-:Y:S05]  /*7510*/  CALL.ABS.NOINC R2 ;  /* 0x0000000002007343 */ /* 0x012fea0003c00000 */
.L_x_129:
[----:B------:R-:W-:Y:S01]  /*7520*/  ISETP.NE.AND P0, PT, R109, RZ, PT ;  /* 0x000000ff6d00720c */ /* 0x000fe20003f05270 */
[----:B------:R-:W-:Y:S05]  /*7530*/  WARPSYNC.ALL ;  /* 0x0000000000007948 */ /* 0x000fea0003800000 */
[----:B------:R-:W-:Y:S01]  /*7540*/  R2UR UR4, R48 ;  /* 0x00000000300472ca */ /* 0x000fe200000e0000 */
[----:B------:R-:W-:Y:S01]  /*7550*/  BSSY.RECONVERGENT B0, `(.L_x_130) ;  /* 0x000009f000007945 */ /* 0x000fe20003800200 */
[-C--:B---3--:R-:W-:Y:S02]  /*7560*/  F2FP.F16.E4M3.UNPACK_B R51, R80.reuse ;  /* 0x00000050ff33723e */ /* 0x088fe400020006ff */
[----:B------:R-:W-:Y:S02]  /*7570*/  F2FP.F16.E4M3.UNPACK_B R80, R80.H1 ;  /* 0x00000050ff50723e */ /* 0x000fe400030006ff */
[-C--:B------:R-:W-:Y:S01]  /*7580*/  F2FP.F16.E4M3.UNPACK_B R55, R81.reuse ;  /* 0x00000051ff37723e */ /* 0x080fe200020006ff */
[--C-:B------:R-:W-:Y:S01]  /*7590*/  HADD2.F32 R50, -RZ, R51.reuse.H0_H0 ;  /* 0x20000033ff327230 */ /* 0x100fe20000004100 */
[----:B------:R-:W-:Y:S01]  /*75a0*/  F2FP.F16.E4M3.UNPACK_B R81, R81.H1 ;  /* 0x00000051ff51723e */ /* 0x000fe200030006ff */
[----:B------:R-:W-:Y:S01]  /*75b0*/  HADD2.F32 R52, -RZ, R51.H1_H1 ;  /* 0x30000033ff347230 */ /* 0x000fe20000004100 */
[-C--:B------:R-:W-:Y:S01]  /*75c0*/  F2FP.F16.E4M3.UNPACK_B R59, R82.reuse ;  /* 0x00000052ff3b723e */ /* 0x080fe200020006ff */
[--C-:B------:R-:W-:Y:S01]  /*75d0*/  HADD2.F32 R51, -RZ, R80.reuse.H0_H0 ;  /* 0x20000050ff337230 */ /* 0x100fe20000004100 */
[----:B------:R-:W-:Y:S01]  /*75e0*/  F2FP.F16.E4M3.UNPACK_B R82, R82.H1 ;  /* 0x00000052ff52723e */ /* 0x000fe200030006ff */
[----:B------:R-:W2:Y:S01]  /*75f0*/  LDTM.x32 R4, tmem[UR4+0x20] ;  /* 0x00002004000479ee */ /* 0x000ea200082c0000 */
[----:B------:R-:W-:Y:S01]  /*7600*/  NOP ;  /* 0x0000000000007918 */ /* 0x000fe20000000000 */
[----:B------:R-:W-:Y:S01]  /*7610*/  IADD3 R111, PT, PT, R111, 0x140, RZ ;  /* 0x000001406f6f7810 */ /* 0x000fe20007ffe0ff */
[--C-:B------:R-:W-:Y:S01]  /*7620*/  HADD2.F32 R53, -RZ, R55.reuse.H0_H0 ;  /* 0x20000037ff357230 */ /* 0x100fe20000004100 */
[----:B------:R-:W-:Y:S01]  /*7630*/  F2FP.F16.E4M3.UNPACK_B R63, R83 ;  /* 0x00000053ff3f723e */ /* 0x000fe200020006ff */
[----:B------:R-:W-:Y:S01]  /*7640*/  HADD2.F32 R56, -RZ, R55.H1_H1 ;  /* 0x30000037ff387230 */ /* 0x000fe20000004100 */
[----:B------:R-:W-:Y:S01]  /*7650*/  LOP3.LUT R111, R111, 0xfefffff8, RZ, 0xc0, !PT ;  /* 0xfefffff86f6f7812 */ /* 0x000fe200078ec0ff */
[--C-:B------:R-:W-:Y:S01]  /*7660*/  HADD2.F32 R57, -RZ, R59.reuse.H0_H0 ;  /* 0x2000003bff397230 */ /* 0x100fe20000004100 */
[----:B----4-:R-:W-:Y:S01]  /*7670*/  F2FP.F16.E4M3.UNPACK_B R67, R84 ;  /* 0x00000054ff43723e */ /* 0x010fe200020006ff */
[----:B------:R-:W-:Y:S01]  /*7680*/  HADD2.F32 R60, -RZ, R59.H1_H1 ;  /* 0x3000003bff3c7230 */ /* 0x000fe20000004100 */
[----:B--2---:R2:W-:Y:S01]  /*7690*/  SYNCS.ARRIVE.TRANS64.RED.A1T0 RZ, [R111+URZ], RZ ;  /* 0x000000ff6fff79a7 */ /* 0x0045e200081004ff */
[--C-:B------:R-:W-:Y:S01]  /*76a0*/  HADD2.F32 R61, -RZ, R63.reuse.H0_H0 ;  /* 0x2000003fff3d7230 */ /* 0x100fe20000004100 */
[----:B------:R-:W-:Y:S01]  /*76b0*/  F2FP.F16.E4M3.UNPACK_B R71, R85 ;  /* 0x00000055ff47723e */ /* 0x000fe200020006ff */
[----:B------:R-:W-:Y:S01]  /*76c0*/  HADD2.F32 R64, -RZ, R63.H1_H1 ;  /* 0x3000003fff407230 */ /* 0x000fe20000004100 */
[----:B------:R-:W-:Y:S01]  /*76d0*/  F2FP.F16.E4M3.UNPACK_B R75, R86 ;  /* 0x00000056ff4b723e */ /* 0x000fe200020006ff */
[--C-:B------:R-:W-:Y:S01]  /*76e0*/  HADD2.F32 R65, -RZ, R67.reuse.H0_H0 ;  /* 0x20000043ff417230 */ /* 0x100fe20000004100 */
[----:B------:R-:W-:Y:S01]  /*76f0*/  F2FP.F16.E4M3.UNPACK_B R79, R87 ;  /* 0x00000057ff4f723e */ /* 0x000fe200020006ff */
[----:B------:R-:W-:Y:S01]  /*7700*/  HADD2.F32 R68, -RZ, R67.H1_H1 ;  /* 0x30000043ff447230 */ /* 0x000fe20000004100 */
[----:B------:R-:W-:Y:S01]  /*7710*/  F2FP.F16.E4M3.UNPACK_B R83, R83.H1 ;  /* 0x00000053ff53723e */ /* 0x000fe200030006ff */
[--C-:B------:R-:W-:Y:S01]  /*7720*/  HADD2.F32 R69, -RZ, R71.reuse.H0_H0 ;  /* 0x20000047ff457230 */ /* 0x100fe20000004100 */
[----:B------:R-:W-:Y:S01]  /*7730*/  F2FP.F16.E4M3.UNPACK_B R84, R84.H1 ;  /* 0x00000054ff54723e */ /* 0x000fe200030006ff */
[----:B------:R-:W-:Y:S01]  /*7740*/  HADD2.F32 R71, -RZ, R71.H1_H1 ;  /* 0x30000047ff477230 */ /* 0x000fe20000004100 */
[----:B------:R-:W-:Y:S01]  /*7750*/  F2FP.F16.E4M3.UNPACK_B R85, R85.H1 ;  /* 0x00000055ff55723e */ /* 0x000fe200030006ff */
[--C-:B------:R-:W-:Y:S02]  /*7760*/  HADD2.F32 R73, -RZ, R75.reuse.H0_H0 ;  /* 0x2000004bff497230 */ /* 0x100fe40000004100 */
[C---:B------:R-:W-:Y:S01]  /*7770*/  FMUL R4, R46.reuse, R4 ;  /* 0x000000042e047220 */ /* 0x040fe20000400000 */
        /* <DEDUP_REMOVED lines=16> */
[--C-:B------:R-:W-:Y:S02]  /*7880*/  HADD2.F32 R77, -RZ, R79.reuse.H0_H0 ;  /* 0x2000004fff4d7230 */ /* 0x100fe40000004100 */
[C---:B------:R-:W-:Y:S01]  /*7890*/  FMUL R28, R46.reuse, R32 ;  /* 0x000000202e1c7220 */ /* 0x040fe20000400000 */
[C---:B------:R-:W-:Y:S01]  /*78a0*/  FMUL R29, R46.reuse, R33 ;  /* 0x000000212e1d7220 */ /* 0x040fe20000400000 */
[----:B------:R-:W-:Y:S02]  /*78b0*/  HADD2.F32 R54, -RZ, R80.H1_H1 ;  /* 0x30000050ff367230 */ /* 0x000fe40000004100 */
[C---:B------:R-:W-:Y:S01]  /*78c0*/  FMUL R6, R46.reuse, R6 ;  /* 0x000000062e067220 */ /* 0x040fe20000400000 */
[----:B------:R-:W-:Y:S02]  /*78d0*/  HADD2.F32 R80, -RZ, R79.H1_H1 ;  /* 0x3000004fff507230 */ /* 0x000fe40000004100 */
[C---:B------:R-:W-:Y:S01]  /*78e0*/  FMUL R7, R46.reuse, R7 ;  /* 0x000000072e077220 */ /* 0x040fe20000400000 */
[--C-:B------:R-:W-:Y:S02]  /*78f0*/  HADD2.F32 R55, -RZ, R81.reuse.H0_H0 ;  /* 0x20000051ff377230 */ /* 0x100fe40000004100 */
[C---:B------:R-:W-:Y:S01]  /*7900*/  FFMA R6, R49.reuse, R51, R6 ;  /* 0x0000003331067223 */ /* 0x040fe20000000006 */
[----:B------:R-:W-:Y:S02]  /*7910*/  HADD2.F32 R58, -RZ, R81.H1_H1 ;  /* 0x30000051ff3a7230 */ /* 0x000fe40000004100 */
[C---:B------:R-:W-:Y:S01]  /*7920*/  FFMA R7, R49.reuse, R54, R7 ;  /* 0x0000003631077223 */ /* 0x040fe20000000007 */
[C---:B------:R-:W-:Y:S01]  /*7930*/  FFMA R8, R49.reuse, R53, R8 ;  /* 0x0000003531087223 */ /* 0x040fe20000000008 */
[----:B------:R-:W-:Y:S01]  /*7940*/  FFMA R9, R49, R56, R9 ;  /* 0x0000003831097223 */ /* 0x000fe20000000009 */
[C---:B------:R-:W-:Y:S01]  /*7950*/  FMUL R10, R46.reuse, R10 ;  /* 0x0000000a2e0a7220 */ /* 0x040fe20000400000 */
[C---:B------:R-:W-:Y:S01]  /*7960*/  FMUL R11, R46.reuse, R11 ;  /* 0x0000000b2e0b7220 */ /* 0x040fe20000400000 */
[--C-:B------:R-:W-:Y:S01]  /*7970*/  HADD2.F32 R59, -RZ, R82.reuse.H0_H0 ;  /* 0x20000052ff3b7230 */ /* 0x100fe20000004100 */
[----:B-1----:R-:W-:Y:S01]  /*7980*/  F2FP.SATFINITE.E4M3.F32.PACK_AB_MERGE_C R116, R7, R6, RZ ;  /* 0x000000060774723e */ /* 0x002fe200048070ff */
[C---:B------:R-:W-:Y:S01]  /*7990*/  FFMA R10, R49.reuse, R55, R10 ;  /* 0x00000037310a7223 */ /* 0x040fe2000000000a */
[C---:B------:R-:W-:Y:S01]  /*79a0*/  FFMA R11, R49.reuse, R58, R11 ;  /* 0x0000003a310b7223 */ /* 0x040fe2000000000b */
[C---:B------:R-:W-:Y:S01]  /*79b0*/  FFMA R12, R49.reuse, R57, R12 ;  /* 0x00000039310c7223 */ /* 0x040fe2000000000c */
[----:B------:R-:W-:Y:S01]  /*79c0*/  F2FP.F16.E4M3.UNPACK_B R86, R86.H1 ;  /* 0x00000056ff56723e */ /* 0x000fe200030006ff */
[----:B------:R-:W-:Y:S01]  /*79d0*/  FFMA R13, R49, R60, R13 ;  /* 0x0000003c310d7223 */ /* 0x000fe2000000000d */
[----:B------:R-:W-:Y:S01]  /*79e0*/  F2FP.SATFINITE.E4M3.F32.PACK_AB_MERGE_C R116, R5, R4, R116 ;  /* 0x000000040574723e */ /* 0x000fe20004807074 */
[----:B------:R-:W-:Y:S01]  /*79f0*/  HADD2.F32 R62, -RZ, R82.H1_H1 ;  /* 0x30000052ff3e7230 */ /* 0x000fe20000004100 */
[----:B------:R-:W-:Y:S01]  /*7a00*/  F2FP.SATFINITE.E4M3.F32.PACK_AB_MERGE_C R117, R11, R10, RZ ;  /* 0x0000000a0b75723e */ /* 0x000fe200048070ff */
[C---:B------:R-:W-:Y:S01]  /*7a10*/  FMUL R14, R46.reuse, R14 ;  /* 0x0000000e2e0e7220 */ /* 0x040fe20000400000 */
[C---:B------:R-:W-:Y:S01]  /*7a20*/  FMUL R15, R46.reuse, R15 ;  /* 0x0000000f2e0f7220 */ /* 0x040fe20000400000 */
[--C-:B------:R-:W-:Y:S01]  /*7a30*/  HADD2.F32 R63, -RZ, R83.reuse.H0_H0 ;  /* 0x20000053ff3f7230 */ /* 0x100fe20000004100 */
[----:B------:R-:W-:Y:S01]  /*7a40*/  F2FP.SATFINITE.E4M3.F32.PACK_AB_MERGE_C R117, R9, R8, R117 ;  /* 0x000000080975723e */ /* 0x000fe20004807075 */
[C---:B------:R-:W-:Y:S01]  /*7a50*/  FFMA R14, R49.reuse, R59, R14 ;  /* 0x0000003b310e7223 */ /* 0x040fe2000000000e */
[C---:B------:R-:W-:Y:S01]  /*7a60*/  FFMA R15, R49.reuse, R62, R15 ;  /* 0x0000003e310f7223 */ /* 0x040fe2000000000f */
[C---:B------:R-:W-:Y:S01]  /*7a70*/  FFMA R16, R49.reuse, R61, R16 ;  /* 0x0000003d31107223 */ /* 0x040fe20000000010 */
[C---:B------:R-:W-:Y:S01]  /*7a80*/  FFMA R17, R49.reuse, R64, R17 ;  /* 0x0000004031117223 */ /* 0x040fe20000000011 */
[----:B------:R-:W-:Y:S02]  /*7a90*/  HADD2.F32 R66, -RZ, R83.H1_H1 ;  /* 0x30000053ff427230 */ /* 0x000fe40000004100 */
[C---:B------:R-:W-:Y:S01]  /*7aa0*/  FMUL R18, R46.reuse, R18 ;  /* 0x000000122e127220 */ /* 0x040fe20000400000 */
[C---:B------:R-:W-:Y:S01]  /*7ab0*/  FMUL R19, R46.reuse, R19 ;  /* 0x000000132e137220 */ /* 0x040fe20000400000 */
[--C-:B------:R-:W-:Y:S02]  /*7ac0*/  HADD2.F32 R67, -RZ, R84.reuse.H0_H0 ;  /* 0x20000054ff437230 */ /* 0x100fe40000004100 */
[C---:B------:R-:W-:Y:S01]  /*7ad0*/  FMUL R22, R46.reuse, R22 ;  /* 0x000000162e167220 */ /* 0x040fe20000400000 */
[C---:B------:R-:W-:Y:S01]  /*7ae0*/  FFMA R18, R49.reuse, R63, R18 ;  /* 0x0000003f31127223 */ /* 0x040fe20000000012 */
[----:B------:R-:W-:Y:S02]  /*7af0*/  HADD2.F32 R70, -RZ, R84.H1_H1 ;  /* 0x30000054ff467230 */ /* 0x000fe40000004100 */
        /* <DEDUP_REMOVED lines=11> */
[----:B------:R-:W-:Y:S01]  /*7bb0*/  F2FP.F16.E4M3.UNPACK_B R87, R87.H1 ;  /* 0x00000057ff57723e */ /* 0x000fe200030006ff */
        /* <DEDUP_REMOVED lines=16> */
[----:B------:R-:W-:Y:S01]  /*7cc0*/  FFMA R28, R49, R77, R28 ;  /* 0x0000004d311c7223 */ /* 0x000fe2000000001c */
[----:B------:R-:W-:Y:S01]  /*7cd0*/  F2FP.SATFINITE.E4M3.F32.PACK_AB_MERGE_C R119, R19, R18, RZ ;  /* 0x000000121377723e */ /* 0x000fe200048070ff */
        /* <DEDUP_REMOVED lines=14> */
[----:B--2---:R-:W-:Y:S03]  /*7dc0*/  IADD3 R111, PT, PT, R44, 0x1, RZ ;  /* 0x000000012c6f7810 */ /* 0x004fe60007ffe0ff */
        /* <DEDUP_REMOVED lines=9> */
[----:B------:R-:W-:Y:S02]  /*7e60*/  UIADD3 UR12, UP0, UPT, UR52, 0x680, URZ ;  /* 0x00000680340c7890 */ /* 0x000fe4000ff1e0ff */
[----:B------:R-:W-:Y:S02]  /*7e70*/  UIADD3 UR9, UPT, UPT, UR41, 0x20, URZ ;  /* 0x0000002029097890 */ /* 0x000fe4000fffe0ff */
[----:B------:R-:W-:Y:S02]  /*7e80*/  UIADD3 UR8, UPT, UPT, UR49, 0x3200, URZ ;  /* 0x0000320031087890 */ /* 0x000fe4000fffe0ff */
[----:B------:R-:W-:Y:S01]  /*7e90*/  UIADD3.X UR13, UPT, UPT, URZ, UR53, URZ, UP0, !UPT ;  /* 0x00000035ff0d7290 */ /* 0x000fe200087fe4ff */
[----:B------:R-:W-:Y:S01]  /*7ea0*/  UMOV UR10, UR42 ;  /* 0x0000002a000a7c82 */ /* 0x000fe20008000000 */
[----:B------:R-:W-:Y:S01]  /*7eb0*/  UMOV UR11, UR36 ;  /* 0x00000024000b7c82 */ /* 0x000fe20008000000 */
[----:B------:R-:W-:Y:S02]  /*7ec0*/  UIADD3 UR5, UPT, UPT, UR41, 0x60, URZ ;  /* 0x0000006029057890 */ /* 0x000fe4000fffe0ff */
[----:B------:R-:W-:Y:S01]  /*7ed0*/  UIADD3 UR4, UPT, UPT, UR49, 0x3a00, URZ ;  /* 0x00003a0031047890 */ /* 0x000fe2000fffe0ff */
[----:B------:R-:W-:Y:S03]  /*7ee0*/  UMOV UR6, UR42 ;  /* 0x0000002a00067c82 */ /* 0x000fe60008000000 */
[----:B------:R2:W-:Y:S01]  /*7ef0*/  UTMASTG.3D [UR8], [UR12] ;  /* 0x000000080c0073b5 */ /* 0x0005e20008010000 */
[----:B------:R-:W-:Y:S04]  /*7f00*/  UMOV UR7, UR36 ;  /* 0x0000002400077c82 */ /* 0x000fe80008000000 */
[----:B------:R2:W-:Y:S01]  /*7f10*/  UTMASTG.3D [UR4], [UR12] ;  /* 0x000000040c0073b5 */ /* 0x0005e20008010000 */
[----:B------:R0:W-:Y:S01]  /*7f20*/  UTMACMDFLUSH ;  /* 0x00000000000079b7 */ /* 0x0001e20000000000 */
[----:B--2---:R-:W-:Y:S04]  /*7f30*/  DEPBAR.LE SB0, 0x1 ;  /* 0x000080400000791a */ /* 0x004fe80000000000 */
.L_x_131:
[----:B------:R-:W-:Y:S05]  /*7f40*/  BSYNC.RECONVERGENT B0 ;  /* 0x0000000000007941 */ /* 0x000fea0003800200 */
.L_x_130:
[----:B------:R-:W-:Y:S01]  /*7f50*/  BAR.SYNC.DEFER_BLOCKING 0x1, 0x80 ;  /* 0x0042000000007b1d */ /* 0x000fe20000010000 */
[----:B------:R-:W-:Y:S01]  /*7f60*/  ISETP.NE.AND P2, PT, R110, RZ, PT ;  /* 0x000000ff6e00720c */ /* 0x000fe20003f45270 */
[----:B------:R-:W-:Y:S01]  /*7f70*/  IMAD.IADD R20, R43, 0x1, R94 ;  /* 0x000000012b147824 */ /* 0x000fe200078e025e */
[----:B------:R-:W-:Y:S01]  /*7f80*/  ISETP.NE.AND P0, PT, R112, 0x2, PT ;  /* 0x000000027000780c */ /* 0x000fe20003f05270 */
[----:B------:R-:W-:Y:S01]  /*7f90*/  IMAD.IADD R21, R45, 0x1, R96 ;  /* 0x000000012d157824 */ /* 0x000fe200078e0260 */
[----:B------:R-:W-:Y:S02]  /*7fa0*/  ISETP.NE.AND P1, PT, R111, 0x4, PT ;  /* 0x000000046f00780c */ /* 0x000fe40003f25270 */
[----:B------:R-:W-:Y:S02]  /*7fb0*/  SEL R3, RZ, 0x1, P0 ;  /* 0x00000001ff037807 */ /* 0x000fe40000000000 */
[----:B------:R-:W-:Y:S02]  /*7fc0*/  SEL R0, RZ, 0x1, P1 ;  /* 0x00000001ff007807 */ /* 0x000fe40000800000 */
[----:B------:R-:W-:Y:S02]  /*7fd0*/  LOP3.LUT R106, R106, R3, RZ, 0x3c, !PT ;  /* 0x000000036a6a7212 */ /* 0x000fe400078e3cff */
[----:B------:R-:W-:Y:S02]  /*7fe0*/  LOP3.LUT R107, R107, R0, RZ, 0x3c, !PT ;  /* 0x000000006b6b7212 */ /* 0x000fe400078e3cff */
[----:B------:R-:W-:Y:S02]  /*7ff0*/  @P2 R2UR UR36, R103 ;  /* 0x00000000672422ca */ /* 0x000fe400000e0000 */
[----:B------:R-:W-:Y:S02]  /*8000*/  SEL R112, R112, RZ, P0 ;  /* 0x000000ff70707207 */ /* 0x000fe40000000000 */
[----:B------:R-:W-:Y:S01]  /*8010*/  SEL R44, R111, RZ, P1 ;  /* 0x000000ff6f2c7207 */ /* 0x000fe20000800000 */
[----:B------:R-:W-:Y:S10]  /*8020*/  @P2 BRA `(.L_x_132) ;  /* 0xffffffd400dc2947 */ /* 0x000ff4000383ffff */
[----:B------:R-:W-:Y:S05]  /*8030*/  EXIT ;  /* 0x000000000000794d */ /* 0x000fea0003800000 */
.L_x_25:
[----:B--2---:R2:W4:Y:S02]  /*8040*/  SYNCS.PHASECHK.TRANS64.TRYWAIT P0, [R3+URZ+0x170], R2 ;  /* 0x00017002030075a7 */ /* 0x00452400080011ff */
[----:B----4-:R-:W-:Y:S05]  /*8050*/  @!P0 NANOSLEEP.SYNCS 0x989680 ;  /* 0x009896800000895d */ /* 0x010fea0003900000 */
[----:B------:R-:W4:Y:S02]  /*8060*/  @!P0 SYNCS.PHASECHK.TRANS64 P0, [R3+URZ+0x170], R2 ;  /* 0x00017002030085a7 */ /* 0x000f2400080010ff */
[----:B----4-:R-:W-:Y:S05]  /*8070*/  @!P0 BRA `(.L_x_25) ;  /* 0xfffffffc00f08947 */ /* 0x010fea000383ffff */
[----:B------:R-:W-:Y:S05]  /*8080*/  BRA `(.L_x_133) ;  /* 0xffffff9800247947 */ /* 0x000fea000383ffff */
.L_x_28:
[----:B-1----:R-:W-:-:S07]  /*8090*/  MOV R2, UR33 ;  /* 0x0000002100027c02 */ /* 0x002fce0008000f00 */
.L_x_134:
[----:B-1----:R1:W2:Y:S02]  /*80a0*/  SYNCS.PHASECHK.TRANS64.TRYWAIT P0, [R2+URZ+0x68], R5 ;  /* 0x00006805020075a7 */ /* 0x0022a400080011ff */
[----:B--2---:R-:W-:Y:S05]  /*80b0*/  @!P0 NANOSLEEP.SYNCS 0x989680 ;  /* 0x009896800000895d */ /* 0x004fea0003900000 */
[----:B------:R-:W2:Y:S02]  /*80c0*/  @!P0 SYNCS.PHASECHK.TRANS64 P0, [R2+URZ+0x68], R5 ;  /* 0x00006805020085a7 */ /* 0x000ea400080010ff */
[----:B--2---:R-:W-:Y:S05]  /*80d0*/  @!P0 BRA `(.L_x_134) ;  /* 0xfffffffc00f08947 */ /* 0x004fea000383ffff */
[----:B------:R-:W-:Y:S05]  /*80e0*/  BRA `(.L_x_27) ;  /* 0xffffff9800887947 */ /* 0x000fea000383ffff */
.L_x_35:
[----:B-1----:R-:W-:-:S07]  /*80f0*/  MOV R2, UR17 ;  /* 0x0000001100027c02 */ /* 0x002fce0008000f00 */
.L_x_135:
[----:B-1----:R1:W2:Y:S02]  /*8100*/  SYNCS.PHASECHK.TRANS64.TRYWAIT P0, [R2+URZ+0x68], R5 ;  /* 0x00006805020075a7 */ /* 0x0022a400080011ff */
[----:B--2---:R-:W-:Y:S05]  /*8110*/  @!P0 NANOSLEEP.SYNCS 0x989680 ;  /* 0x009896800000895d */ /* 0x004fea0003900000 */
[----:B------:R-:W2:Y:S02]  /*8120*/  @!P0 SYNCS.PHASECHK.TRANS64 P0, [R2+URZ+0x68], R5 ;  /* 0x00006805020085a7 */ /* 0x000ea400080010ff */
[----:B--2---:R-:W-:Y:S05]  /*8130*/  @!P0 BRA `(.L_x_135) ;  /* 0xfffffffc00f08947 */ /* 0x004fea000383ffff */
[----:B------:R-:W-:Y:S05]  /*8140*/  BRA `(.L_x_34) ;  /* 0xffffff9c00407947 */ /* 0x000fea000383ffff */
.L_x_40:
[----:B-1----:R1:W2:Y:S02]  /*8150*/  SYNCS.PHASECHK.TRANS64.TRYWAIT P0, [R2+URZ+0x100], R3 ;  /* 0x00010003020075a7 */ /* 0x0022a400080011ff */
[----:B--2---:R-:W-:Y:S05]  /*8160*/  @!P0 NANOSLEEP.SYNCS 0x989680 ;  /* 0x009896800000895d */ /* 0x004fea0003900000 */
[----:B------:R-:W2:Y:S02]  /*8170*/  @!P0 SYNCS.PHASECHK.TRANS64 P0, [R2+URZ+0x100], R3 ;  /* 0x00010003020085a7 */ /* 0x000ea400080010ff */
[----:B--2---:R-:W-:Y:S05]  /*8180*/  @!P0 BRA `(.L_x_40) ;  /* 0xfffffffc00f08947 */ /* 0x004fea000383ffff */
[----:B------:R-:W-:Y:S05]  /*8190*/  BRA `(.L_x_136) ;  /* 0xffffff9c00e07947 */ /* 0x000fea000383ffff */
.L_x_44:
[----:B---3--:R-:W-:-:S07]  /*81a0*/  MOV R0, UR4 ;  /* 0x0000000400007c02 */ /* 0x008fce0008000f00 */
.L_x_137:
[----:B-1----:R1:W2:Y:S02]  /*81b0*/  SYNCS.PHASECHK.TRANS64.TRYWAIT P0, [R0+URZ], R3 ;  /* 0x00000003000075a7 */ /* 0x0022a400080011ff */
[----:B--2---:R-:W-:Y:S05]  /*81c0*/  @!P0 NANOSLEEP.SYNCS 0x989680 ;  /* 0x009896800000895d */ /* 0x004fea0003900000 */
[----:B------:R-:W2:Y:S02]  /*81d0*/  @!P0 SYNCS.PHASECHK.TRANS64 P0, [R0+URZ], R3 ;  /* 0x00000003000085a7 */ /* 0x000ea400080010ff */
[----:B--2---:R-:W-:Y:S05]  /*81e0*/  @!P0 BRA `(.L_x_137) ;  /* 0xfffffffc00f08947 */ /* 0x004fea000383ffff */
[----:B------:R-:W-:Y:S05]  /*81f0*/  BRA `(.L_x_138) ;  /* 0xffffffa400507947 */ /* 0x000fea000383ffff */
.L_x_45:
[----:B---3--:R-:W-:-:S07]  /*8200*/  MOV R0, UR4 ;  /* 0x0000000400007c02 */ /* 0x008fce0008000f00 */
.L_x_139:
[----:B-1----:R1:W2:Y:S02]  /*8210*/  SYNCS.PHASECHK.TRANS64.TRYWAIT P0, [R0+URZ], R3 ;  /* 0x00000003000075a7 */ /* 0x0022a400080011ff */
[----:B--2---:R-:W-:Y:S05]  /*8220*/  @!P0 NANOSLEEP.SYNCS 0x989680 ;  /* 0x009896800000895d */ /* 0x004fea0003900000 */
[----:B------:R-:W2:Y:S02]  /*8230*/  @!P0 SYNCS.PHASECHK.TRANS64 P0, [R0+URZ], R3 ;  /* 0x00000003000085a7 */ /* 0x000ea400080010ff */
[----:B--2---:R-:W-:Y:S05]  /*8240*/  @!P0 BRA `(.L_x_139) ;  /* 0xfffffffc00f08947 */ /* 0x004fea000383ffff */
[----:B------:R-:W-:Y:S05]  /*8250*/  BRA `(.L_x_140) ;  /* 0xffffffa4005c7947 */ /* 0x000fea000383ffff */
.L_x_46:
[----:B---3--:R-:W-:-:S07]  /*8260*/  MOV R0, UR4 ;  /* 0x0000000400007c02 */ /* 0x008fce0008000f00 */
.L_x_141:
[----:B-1----:R1:W2:Y:S02]  /*8270*/  SYNCS.PHASECHK.TRANS64.TRYWAIT P0, [R0+URZ], R3 ;  /* 0x00000003000075a7 */ /* 0x0022a400080011ff */
[----:B--2---:R-:W-:Y:S05]  /*8280*/  @!P0 NANOSLEEP.SYNCS 0x989680 ;  /* 0x009896800000895d */ /* 0x004fea0003900000 */
[----:B------:R-:W2:Y:S02]  /*8290*/  @!P0 SYNCS.PHASECHK.TRANS64 P0, [R0+URZ], R3 ;  /* 0x00000003000085a7 */ /* 0x000ea400080010ff */
[----:B--2---:R-:W-:Y:S05]  /*82a0*/  @!P0 BRA `(.L_x_141) ;  /* 0xfffffffc00f08947 */ /* 0x004fea000383ffff */
[----:B------:R-:W-:Y:S05]  /*82b0*/  BRA `(.L_x_142) ;  /* 0xffffffa400687947 */ /* 0x000fea000383ffff */
.L_x_47:
[----:B---3--:R-:W-:-:S07]  /*82c0*/  MOV R0, UR4 ;  /* 0x0000000400007c02 */ /* 0x008fce0008000f00 */
.L_x_143:
[----:B-1----:R1:W2:Y:S02]  /*82d0*/  SYNCS.PHASECHK.TRANS64.TRYWAIT P0, [R0+URZ], R3 ;  /* 0x00000003000075a7 */ /* 0x0022a400080011ff */
[----:B--2---:R-:W-:Y:S05]  /*82e0*/  @!P0 NANOSLEEP.SYNCS 0x989680 ;  /* 0x009896800000895d */ /* 0x004fea0003900000 */
[----:B------:R-:W2:Y:S02]  /*82f0*/  @!P0 SYNCS.PHASECHK.TRANS64 P0, [R0+URZ], R3 ;  /* 0x00000003000085a7 */ /* 0x000ea400080010ff */
[----:B--2---:R-:W-:Y:S05]  /*8300*/  @!P0 BRA `(.L_x_143) ;  /* 0xfffffffc00f08947 */ /* 0x004fea000383ffff */
[----:B------:R-:W-:Y:S05]  /*8310*/  BRA `(.L_x_144) ;  /* 0xffffffa400747947 */ /* 0x000fea000383ffff */
.L_x_48:
[----:B---3--:R-:W-:-:S07]  /*8320*/  MOV R0, UR4 ;  /* 0x0000000400007c02 */ /* 0x008fce0008000f00 */
.L_x_145:
[----:B-1----:R1:W2:Y:S02]  /*8330*/  SYNCS.PHASECHK.TRANS64.TRYWAIT P0, [R0+URZ], R3 ;  /* 0x00000003000075a7 */ /* 0x0022a400080011ff */
[----:B--2---:R-:W-:Y:S05]  /*8340*/  @!P0 NANOSLEEP.SYNCS 0x989680 ;  /* 0x009896800000895d */ /* 0x004fea0003900000 */
[----:B------:R-:W2:Y:S02]  /*8350*/  @!P0 SYNCS.PHASECHK.TRANS64 P0, [R0+URZ], R3 ;  /* 0x00000003000085a7 */ /* 0x000ea400080010ff */
[----:B--2---:R-:W-:Y:S05]  /*8360*/  @!P0 BRA `(.L_x_145) ;  /* 0xfffffffc00f08947 */ /* 0x004fea000383ffff */
[----:B------:R-:W-:Y:S05]  /*8370*/  BRA `(.L_x_146) ;  /* 0xffffffa400807947 */ /* 0x000fea000383ffff */
.L_x_49:
[----:B---3--:R-:W-:-:S07]  /*8380*/  MOV R0, UR4 ;  /* 0x0000000400007c02 */ /* 0x008fce0008000f00 */
.L_x_147:
[----:B-1----:R1:W2:Y:S02]  /*8390*/  SYNCS.PHASECHK.TRANS64.TRYWAIT P0, [R0+URZ], R3 ;  /* 0x00000003000075a7 */ /* 0x0022a400080011ff */
[----:B--2---:R-:W-:Y:S05]  /*83a0*/  @!P0 NANOSLEEP.SYNCS 0x989680 ;  /* 0x009896800000895d */ /* 0x004fea0003900000 */
[----:B------:R-:W2:Y:S02]  /*83b0*/  @!P0 SYNCS.PHASECHK.TRANS64 P0, [R0+URZ], R3 ;  /* 0x00000003000085a7 */ /* 0x000ea400080010ff */
[----:B--2---:R-:W-:Y:S05]  /*83c0*/  @!P0 BRA `(.L_x_147) ;  /* 0xfffffffc00f08947 */ /* 0x004fea000383ffff */
[----:B------:R-:W-:Y:S05]  /*83d0*/  BRA `(.L_x_148) ;  /* 0xffffffa4008c7947 */ /* 0x000fea000383ffff */
.L_x_50:
[----:B---3--:R-:W-:-:S07]  /*83e0*/  MOV R0, UR4 ;  /* 0x0000000400007c02 */ /* 0x008fce0008000f00 */
.L_x_149:
[----:B-1----:R1:W2:Y:S02]  /*83f0*/  SYNCS.PHASECHK.TRANS64.TRYWAIT P0, [R0+URZ], R3 ;  /* 0x00000003000075a7 */ /* 0x0022a400080011ff */
[----:B--2---:R-:W-:Y:S05]  /*8400*/  @!P0 NANOSLEEP.SYNCS 0x989680 ;  /* 0x009896800000895d */ /* 0x004fea0003900000 */
[----:B------:R-:W2:Y:S02]  /*8410*/  @!P0 SYNCS.PHASECHK.TRANS64 P0, [R0+URZ], R3 ;  /* 0x00000003000085a7 */ /* 0x000ea400080010ff */
[----:B--2---:R-:W-:Y:S05]  /*8420*/  @!P0 BRA `(.L_x_149) ;  /* 0xfffffffc00f08947 */ /* 0x004fea000383ffff */
[----:B------:R-:W-:Y:S05]  /*8430*/  BRA `(.L_x_150) ;  /* 0xffffffa400987947 */ /* 0x000fea000383ffff */
.L_x_51:
[----:B---3--:R-:W-:-:S07]  /*8440*/  MOV R0, UR4 ;  /* 0x0000000400007c02 */ /* 0x008fce0008000f00 */
.L_x_151:
[----:B-1----:R1:W2:Y:S02]  /*8450*/  SYNCS.PHASECHK.TRANS64.TRYWAIT P0, [R0+URZ], R3 ;  /* 0x00000003000075a7 */ /* 0x0022a400080011ff */
[----:B--2---:R-:W-:Y:S05]  /*8460*/  @!P0 NANOSLEEP.SYNCS 0x989680 ;  /* 0x009896800000895d */ /* 0x004fea0003900000 */
[----:B------:R-:W2:Y:S02]  /*8470*/  @!P0 SYNCS.PHASECHK.TRANS64 P0, [R0+URZ], R3 ;  /* 0x00000003000085a7 */ /* 0x000ea400080010ff */
[----:B--2---:R-:W-:Y:S05]  /*8480*/  @!P0 BRA `(.L_x_151) ;  /* 0xfffffffc00f08947 */ /* 0x004fea000383ffff */
[----:B------:R-:W-:Y:S05]  /*8490*/  BRA `(.L_x_152) ;  /* 0xffffffa400a47947 */ /* 0x000fea000383ffff */
.L_x_52:
[----:B---3--:R-:W-:-:S07]  /*84a0*/  MOV R0, UR4 ;  /* 0x0000000400007c02 */ /* 0x008fce0008000f00 */
.L_x_153:
[----:B-1----:R1:W2:Y:S02]  /*84b0*/  SYNCS.PHASECHK.TRANS64.TRYWAIT P0, [R0+URZ], R3 ;  /* 0x00000003000075a7 */ /* 0x0022a400080011ff */
[----:B--2---:R-:W-:Y:S05]  /*84c0*/  @!P0 NANOSLEEP.SYNCS 0x989680 ;  /* 0x009896800000895d */ /* 0x004fea0003900000 */
[----:B------:R-:W2:Y:S02]  /*84d0*/  @!P0 SYNCS.PHASECHK.TRANS64 P0, [R0+URZ], R3 ;  /* 0x00000003000085a7 */ /* 0x000ea400080010ff */
[----:B--2---:R-:W-:Y:S05]  /*84e0*/  @!P0 BRA `(.L_x_153) ;  /* 0xfffffffc00f08947 */ /* 0x004fea000383ffff */
[----:B------:R-:W-:Y:S05]  /*84f0*/  BRA `(.L_x_154) ;  /* 0xffffffa400b07947 */ /* 0x000fea000383ffff */
.L_x_53:
[----:B---3--:R-:W-:-:S07]  /*8500*/  MOV R0, UR4 ;  /* 0x0000000400007c02 */ /* 0x008fce0008000f00 */
.L_x_155:
[----:B-1----:R1:W2:Y:S02]  /*8510*/  SYNCS.PHASECHK.TRANS64.TRYWAIT P0, [R0+URZ], R3 ;  /* 0x00000003000075a7 */ /* 0x0022a400080011ff */
[----:B--2---:R-:W-:Y:S05]  /*8520*/  @!P0 NANOSLEEP.SYNCS 0x989680 ;  /* 0x009896800000895d */ /* 0x004fea0003900000 */
[----:B------:R-:W2:Y:S02]  /*8530*/  @!P0 SYNCS.PHASECHK.TRANS64 P0, [R0+URZ], R3 ;  /* 0x00000003000085a7 */ /* 0x000ea400080010ff */
[----:B--2---:R-:W-:Y:S05]  /*8540*/  @!P0 BRA `(.L_x_155) ;  /* 0xfffffffc00f08947 */ /* 0x004fea000383ffff */
[----:B------:R-:W-:Y:S05]  /*8550*/  BRA `(.L_x_156) ;  /* 0xffffffa400bc7947 */ /* 0x000fea000383ffff */
.L_x_54:
[----:B---3--:R-:W-:-:S07]  /*8560*/  MOV R0, UR4 ;  /* 0x0000000400007c02 */ /* 0x008fce0008000f00 */
.L_x_157:
[----:B-1----:R1:W2:Y:S02]  /*8570*/  SYNCS.PHASECHK.TRANS64.TRYWAIT P0, [R0+URZ], R3 ;  /* 0x00000003000075a7 */ /* 0x0022a400080011ff */
[----:B--2---:R-:W-:Y:S05]  /*8580*/  @!P0 NANOSLEEP.SYNCS 0x989680 ;  /* 0x009896800000895d */ /* 0x004fea0003900000 */
[----:B------:R-:W2:Y:S02]  /*8590*/  @!P0 SYNCS.PHASECHK.TRANS64 P0, [R0+URZ], R3 ;  /* 0x00000003000085a7 */ /* 0x000ea400080010ff */
[----:B--2---:R-:W-:Y:S05]  /*85a0*/  @!P0 BRA `(.L_x_157) ;  /* 0xfffffffc00f08947 */ /* 0x004fea000383ffff */
[----:B------:R-:W-:Y:S05]  /*85b0*/  BRA `(.L_x_158) ;  /* 0xffffffa400c87947 */ /* 0x000fea000383ffff */
.L_x_55:
[----:B---3--:R-:W-:-:S07]  /*85c0*/  MOV R0, UR4 ;  /* 0x0000000400007c02 */ /* 0x008fce0008000f00 */
.L_x_159:
[----:B-1----:R1:W2:Y:S02]  /*85d0*/  SYNCS.PHASECHK.TRANS64.TRYWAIT P0, [R0+URZ], R3 ;  /* 0x00000003000075a7 */ /* 0x0022a400080011ff */
[----:B--2---:R-:W-:Y:S05]  /*85e0*/  @!P0 NANOSLEEP.SYNCS 0x989680 ;  /* 0x009896800000895d */ /* 0x004fea0003900000 */
[----:B------:R-:W2:Y:S02]  /*85f0*/  @!P0 SYNCS.PHASECHK.TRANS64 P0, [R0+URZ], R3 ;  /* 0x00000003000085a7 */ /* 0x000ea400080010ff */
[----:B--2---:R-:W-:Y:S05]  /*8600*/  @!P0 BRA `(.L_x_159) ;  /* 0xfffffffc00f08947 */ /* 0x004fea000383ffff */
[----:B------:R-:W-:Y:S05]  /*8610*/  BRA `(.L_x_160) ;  /* 0xffffffa400d47947 */ /* 0x000fea000383ffff */
.L_x_58:
[----:B-1----:R1:W2:Y:S02]  /*8620*/  SYNCS.PHASECHK.TRANS64.TRYWAIT P0, [R0+URZ+0x160], R5 ;  /* 0x00016005000075a7 */ /* 0x0022a400080011ff */
[----:B--2---:R-:W-:Y:S05]  /*8630*/  @!P0 NANOSLEEP.SYNCS 0x989680 ;  /* 0x009896800000895d */ /* 0x004fea0003900000 */
[----:B------:R-:W2:Y:S02]  /*8640*/  @!P0 SYNCS.PHASECHK.TRANS64 P0, [R0+URZ+0x160], R5 ;  /* 0x00016005000085a7 */ /* 0x000ea400080010ff */
[----:B--2---:R-:W-:Y:S05]  /*8650*/  @!P0 BRA `(.L_x_58) ;  /* 0xfffffffc00f08947 */ /* 0x004fea000383ffff */
[----:B------:R-:W-:Y:S05]  /*8660*/  BRA `(.L_x_161) ;  /* 0xffffffa800347947 */ /* 0x000fea000383ffff */
.L_x_59:
[----:B------:R-:W-:-:S07]  /*8670*/  MOV R0, UR5 ;  /* 0x0000000500007c02 */ /* 0x000fce0008000f00 */
.L_x_162:
[----:B-1----:R1:W2:Y:S02]  /*8680*/  SYNCS.PHASECHK.TRANS64.TRYWAIT P0, [R0+URZ+0x110], R7 ;  /* 0x00011007000075a7 */ /* 0x0022a400080011ff */
[----:B--2---:R-:W-:Y:S05]  /*8690*/  @!P0 NANOSLEEP.SYNCS 0x989680 ;  /* 0x009896800000895d */ /* 0x004fea0003900000 */
[----:B------:R-:W2:Y:S02]  /*86a0*/  @!P0 SYNCS.PHASECHK.TRANS64 P0, [R0+URZ+0x110], R7 ;  /* 0x00011007000085a7 */ /* 0x000ea400080010ff */
[----:B--2---:R-:W-:Y:S05]  /*86b0*/  @!P0 BRA `(.L_x_162) ;  /* 0xfffffffc00f08947 */ /* 0x004fea000383ffff */
[----:B------:R-:W-:Y:S05]  /*86c0*/  BRA `(.L_x_163) ;  /* 0xffffffa800447947 */ /* 0x000fea000383ffff */
.L_x_60:
[----:B-1----:R1:W2:Y:S02]  /*86d0*/  SYNCS.PHASECHK.TRANS64.TRYWAIT P1, [R0+URZ+0x100], R5 ;  /* 0x00010005000075a7 */ /* 0x0022a400080211ff */
[----:B--2---:R-:W-:Y:S05]  /*86e0*/  @!P1 NANOSLEEP.SYNCS 0x989680 ;  /* 0x009896800000995d */ /* 0x004fea0003900000 */
[----:B------:R-:W2:Y:S02]  /*86f0*/  @!P1 SYNCS.PHASECHK.TRANS64 P1, [R0+URZ+0x100], R5 ;  /* 0x00010005000095a7 */ /* 0x000ea400080210ff */
[----:B--2---:R-:W-:Y:S05]  /*8700*/  @!P1 BRA `(.L_x_60) ;  /* 0xfffffffc00f09947 */ /* 0x004fea000383ffff */
[----:B------:R-:W-:Y:S05]  /*8710*/  BRA `(.L_x_164) ;  /* 0xffffffa800747947 */ /* 0x000fea000383ffff */
.L_x_63:
[----:B------:R-:W-:-:S07]  /*8720*/  MOV R0, UR5 ;  /* 0x0000000500007c02 */ /* 0x000fce0008000f00 */
.L_x_165:
[----:B-1----:R1:W2:Y:S02]  /*8730*/  SYNCS.PHASECHK.TRANS64.TRYWAIT P0, [R0+URZ+0x110], R3 ;  /* 0x00011003000075a7 */ /* 0x0022a400080011ff */
[----:B--2---:R-:W-:Y:S05]  /*8740*/  @!P0 NANOSLEEP.SYNCS 0x989680 ;  /* 0x009896800000895d */ /* 0x004fea0003900000 */
[----:B------:R-:W2:Y:S02]  /*8750*/  @!P0 SYNCS.PHASECHK.TRANS64 P0, [R0+URZ+0x110], R3 ;  /* 0x00011003000085a7 */ /* 0x000ea400080010ff */
[----:B--2---:R-:W-:Y:S05]  /*8760*/  @!P0 BRA `(.L_x_165) ;  /* 0xfffffffc00f08947 */ /* 0x004fea000383ffff */
[----:B------:R-:W-:Y:S05]  /*8770*/  BRA `(.L_x_62) ;  /* 0xffffffa800c87947 */ /* 0x000fea000383ffff */
.L_x_72:
[----:B-1----:R-:W-:-:S04]  /*8780*/  MOV R4, UR6 ;  /* 0x0000000600047c02 */ /* 0x002fc80008000f00 */
[----:B------:R1:W2:Y:S03]  /*8790*/  SYNCS.PHASECHK.TRANS64.TRYWAIT P0, [R4+URZ+0x8], R5 ;  /* 0x00000805040075a7 */ /* 0x0002a600080011ff */
[----:B--2---:R-:W-:Y:S05]  /*87a0*/  @!P0 NANOSLEEP.SYNCS 0x989680 ;  /* 0x009896800000895d */ /* 0x004fea0003900000 */
[----:B------:R-:W2:Y:S02]  /*87b0*/  @!P0 SYNCS.PHASECHK.TRANS64 P0, [R4+URZ+0x8], R5 ;  /* 0x00000805040085a7 */ /* 0x000ea400080010ff */
[----:B--2---:R-:W-:Y:S05]  /*87c0*/  @!P0 BRA `(.L_x_72) ;  /* 0xfffffffc00ec8947 */ /* 0x004fea000383ffff */
[----:B------:R-:W-:Y:S05]  /*87d0*/  BRA `(.L_x_71) ;  /* 0xffffffac007c7947 */ /* 0x000fea000383ffff */
.L_x_74:
[----:B------:R-:W-:Y:S01]  /*87e0*/  BSSY B0, `(.L_x_166) ;  /* 0x0000006000007945 */ /* 0x000fe20003800000 */
[----:B------:R-:W-:-:S07]  /*87f0*/  MOV R15, 0xffffffff ;  /* 0xffffffff000f7802 */ /* 0x000fce0000000f00 */
[----:B-1---5:R-:W-:Y:S05]  /*8800*/  WARPSYNC.COLLECTIVE R15, `(.L_x_167) ;  /* 0x000000000f0c7348 */ /* 0x022fea0003c00000 */
[----:B------:R-:W-:Y:S02]  /*8810*/  ELECT P6, UR79, PT ;  /* 0x00000000004f782f */ /* 0x000fe400038c0000 */
[----:B------:R-:W-:Y:S01]  /*8820*/  MOV R14, UR79 ;  /* 0x0000004f000e7c02 */ /* 0x000fe20008000f00 */
[----:B-1---5:R-:W-:Y:S10]  /*8830*/  ENDCOLLECTIVE ;  /* 0x000000000000791b */ /* 0x022ff40003800000 */
.L_x_167:
[----:B------:R-:W-:Y:S05]  /*8840*/  BSYNC B0 ;  /* 0x0000000000007941 */ /* 0x000fea0003800000 */
.L_x_166:
[----:B------:R-:W-:Y:S05]  /*8850*/  BRA `(.L_x_168) ;  /* 0xffffffac00ac7947 */ /* 0x000fea000383ffff */
.L_x_76:
[----:B-1----:R-:W-:-:S04]  /*8860*/  MOV R2, UR6 ;  /* 0x0000000600027c02 */ /* 0x002fc80008000f00 */
[----:B------:R1:W2:Y:S03]  /*8870*/  SYNCS.PHASECHK.TRANS64.TRYWAIT P0, [R2+URZ+0x8], R3 ;  /* 0x00000803020075a7 */ /* 0x0002a600080011ff */
[----:B--2---:R-:W-:Y:S05]  /*8880*/  @!P0 NANOSLEEP.SYNCS 0x989680 ;  /* 0x009896800000895d */ /* 0x004fea0003900000 */
[----:B------:R-:W2:Y:S02]  /*8890*/  @!P0 SYNCS.PHASECHK.TRANS64 P0, [R2+URZ+0x8], R3 ;  /* 0x00000803020085a7 */ /* 0x000ea400080010ff */
[----:B--2---:R-:W-:Y:S05]  /*88a0*/  @!P0 BRA `(.L_x_76) ;  /* 0xfffffffc00ec8947 */ /* 0x004fea000383ffff */
[----:B------:R-:W-:Y:S05]  /*88b0*/  BRA `(.L_x_75) ;  /* 0xffffffac00b07947 */ /* 0x000fea000383ffff */
.L_x_77:
[----:B-1----:R1:W2:Y:S02]  /*88c0*/  SYNCS.PHASECHK.TRANS64.TRYWAIT P0, [R0+URZ+0x100], R5 ;  /* 0x00010005000075a7 */ /* 0x0022a400080011ff */
[----:B--2---:R-:W-:Y:S05]  /*88d0*/  @!P0 NANOSLEEP.SYNCS 0x989680 ;  /* 0x009896800000895d */ /* 0x004fea0003900000 */
[----:B------:R-:W2:Y:S02]  /*88e0*/  @!P0 SYNCS.PHASECHK.TRANS64 P0, [R0+URZ+0x100], R5 ;  /* 0x00010005000085a7 */ /* 0x000ea400080010ff */
[----:B--2---:R-:W-:Y:S05]  /*88f0*/  @!P0 BRA `(.L_x_77) ;  /* 0xfffffffc00f08947 */ /* 0x004fea000383ffff */
[----:B------:R-:W-:Y:S05]  /*8900*/  BRA `(.L_x_169) ;  /* 0xffffffb0009c7947 */ /* 0x000fea000383ffff */
.L_x_79:
[----:B------:R-:W-:-:S07]  /*8910*/  MOV R0, UR9 ;  /* 0x0000000900007c02 */ /* 0x000fce0008000f00 */
.L_x_170:
[----:B-1----:R1:W2:Y:S02]  /*8920*/  SYNCS.PHASECHK.TRANS64.TRYWAIT P0, [R0+URZ+0x140], R5 ;  /* 0x00014005000075a7 */ /* 0x0022a400080011ff */
[----:B--2---:R-:W-:Y:S05]  /*8930*/  @!P0 NANOSLEEP.SYNCS 0x989680 ;  /* 0x009896800000895d */ /* 0x004fea0003900000 */
[----:B------:R-:W2:Y:S02]  /*8940*/  @!P0 SYNCS.PHASECHK.TRANS64 P0, [R0+URZ+0x140], R5 ;  /* 0x00014005000085a7 */ /* 0x000ea400080010ff */
[----:B--2---:R-:W-:Y:S05]  /*8950*/  @!P0 BRA `(.L_x_170) ;  /* 0xfffffffc00f08947 */ /* 0x004fea000383ffff */
[----:B------:R-:W-:Y:S05]  /*8960*/  BRA `(.L_x_171) ;  /* 0xffffffb000e87947 */ /* 0x000fea000383ffff */
.L_x_82:
[----:B------:R-:W-:Y:S07]  /*8970*/  MOV R0, UR8 ;  /* 0x0000000800007c02 */ /* 0x000fee0008000f00 */
.L_x_172:
[----:B-1----:R1:W2:Y:S02]  /*8980*/  SYNCS.PHASECHK.TRANS64.TRYWAIT P0, [R0+URZ], R5 ;  /* 0x00000005000075a7 */ /* 0x0022a400080011ff */
[----:B--2---:R-:W-:Y:S05]  /*8990*/  @!P0 NANOSLEEP.SYNCS 0x989680 ;  /* 0x009896800000895d */ /* 0x004fea0003900000 */
[----:B------:R-:W2:Y:S02]  /*89a0*/  @!P0 SYNCS.PHASECHK.TRANS64 P0, [R0+URZ], R5 ;  /* 0x00000005000085a7 */ /* 0x000ea400080010ff */
[----:B--2---:R-:W-:Y:S05]  /*89b0*/  @!P0 BRA `(.L_x_172) ;  /* 0xfffffffc00f08947 */ /* 0x004fea000383ffff */
[----:B------:R-:W-:Y:S05]  /*89c0*/  BRA `(.L_x_81) ;  /* 0xffffffb000fc7947 */ /* 0x000fea000383ffff */
.L_x_86:
[----:B-1----:R-:W-:-:S07]  /*89d0*/  MOV R0, UR8 ;  /* 0x0000000800007c02 */ /* 0x002fce0008000f00 */
.L_x_173:
[----:B-1----:R1:W2:Y:S02]  /*89e0*/  SYNCS.PHASECHK.TRANS64.TRYWAIT P0, [R0+URZ], R3 ;  /* 0x00000003000075a7 */ /* 0x0022a400080011ff */
[----:B--2---:R-:W-:Y:S05]  /*89f0*/  @!P0 NANOSLEEP.SYNCS 0x989680 ;  /* 0x009896800000895d */ /* 0x004fea0003900000 */
[----:B------:R-:W2:Y:S02]  /*8a00*/  @!P0 SYNCS.PHASECHK.TRANS64 P0, [R0+URZ], R3 ;  /* 0x00000003000085a7 */ /* 0x000ea400080010ff */
[----:B--2---:R-:W-:Y:S05]  /*8a10*/  @!P0 BRA `(.L_x_173) ;  /* 0xfffffffc00f08947 */ /* 0x004fea000383ffff */
[----:B------:R-:W-:Y:S05]  /*8a20*/  BRA `(.L_x_174) ;  /* 0xffffffb400f07947 */ /* 0x000fea000383ffff */
.L_x_87:
[----:B------:R-:W-:-:S07]  /*8a30*/  MOV R0, UR8 ;  /* 0x0000000800007c02 */ /* 0x000fce0008000f00 */
.L_x_175:
[----:B-1----:R1:W2:Y:S02]  /*8a40*/  SYNCS.PHASECHK.TRANS64.TRYWAIT P0, [R0+URZ], R3 ;  /* 0x00000003000075a7 */ /* 0x0022a400080011ff */
[----:B--2---:R-:W-:Y:S05]  /*8a50*/  @!P0 NANOSLEEP.SYNCS 0x989680 ;  /* 0x009896800000895d */ /* 0x004fea0003900000 */
[----:B------:R-:W2:Y:S02]  /*8a60*/  @!P0 SYNCS.PHASECHK.TRANS64 P0, [R0+URZ], R3 ;  /* 0x00000003000085a7 */ /* 0x000ea400080010ff */
[----:B--2---:R-:W-:Y:S05]  /*8a70*/  @!P0 BRA `(.L_x_175) ;  /* 0xfffffffc00f08947 */ /* 0x004fea000383ffff */
[----:B------:R-:W-:Y:S05]  /*8a80*/  BRA `(.L_x_176) ;  /* 0xffffffb400fc7947 */ /* 0x000fea000383ffff */
.L_x_88:
[----:B------:R-:W-:-:S07]  /*8a90*/  MOV R0, UR8 ;  /* 0x0000000800007c02 */ /* 0x000fce0008000f00 */
.L_x_177:
[----:B-1----:R1:W2:Y:S02]  /*8aa0*/  SYNCS.PHASECHK.TRANS64.TRYWAIT P0, [R0+URZ], R3 ;  /* 0x00000003000075a7 */ /* 0x0022a400080011ff */
[----:B--2---:R-:W-:Y:S05]  /*8ab0*/  @!P0 NANOSLEEP.SYNCS 0x989680 ;  /* 0x009896800000895d */ /* 0x004fea0003900000 */
[----:B------:R-:W2:Y:S02]  /*8ac0*/  @!P0 SYNCS.PHASECHK.TRANS64 P0, [R0+URZ], R3 ;  /* 0x00000003000085a7 */ /* 0x000ea400080010ff */
[----:B--2---:R-:W-:Y:S05]  /*8ad0*/  @!P0 BRA `(.L_x_177) ;  /* 0xfffffffc00f08947 */ /* 0x004fea000383ffff */
[----:B------:R-:W-:Y:S05]  /*8ae0*/  BRA `(.L_x_178) ;  /* 0xffffffb800087947 */ /* 0x000fea000383ffff */
.L_x_91:
[----:B------:R-:W-:-:S07]  /*8af0*/  MOV R0, UR7 ;  /* 0x0000000700007c02 */ /* 0x000fce0008000f00 */
.L_x_179:
[----:B-1----:R1:W2:Y:S02]  /*8b00*/  SYNCS.PHASECHK.TRANS64.TRYWAIT P1, [R0+URZ+0x180], R3 ;  /* 0x00018003000075a7 */ /* 0x0022a400080211ff */
[----:B--2---:R-:W-:Y:S05]  /*8b10*/  @!P1 NANOSLEEP.SYNCS 0x989680 ;  /* 0x009896800000995d */ /* 0x004fea0003900000 */
[----:B------:R-:W2:Y:S02]  /*8b20*/  @!P1 SYNCS.PHASECHK.TRANS64 P1, [R0+URZ+0x180], R3 ;  /* 0x00018003000095a7 */ /* 0x000ea400080210ff */
[----:B--2---:R-:W-:Y:S05]  /*8b30*/  @!P1 BRA `(.L_x_179) ;  /* 0xfffffffc00f09947 */ /* 0x004fea000383ffff */
[----:B------:R-:W-:Y:S05]  /*8b40*/  BRA `(.L_x_180) ;  /* 0xffffffb800547947 */ /* 0x000fea000383ffff */
.L_x_96:
[----:B--2---:R2:W4:Y:S02]  /*8b50*/  SYNCS.PHASECHK.TRANS64.TRYWAIT P0, [R0+URZ+0x100], R3 ;  /* 0x00010003000075a7 */ /* 0x00452400080011ff */
[----:B----4-:R-:W-:Y:S05]  /*8b60*/  @!P0 NANOSLEEP.SYNCS 0x989680 ;  /* 0x009896800000895d */ /* 0x010fea0003900000 */
[----:B------:R-:W4:Y:S02]  /*8b70*/  @!P0 SYNCS.PHASECHK.TRANS64 P0, [R0+URZ+0x100], R3 ;  /* 0x00010003000085a7 */ /* 0x000f2400080010ff */
[----:B----4-:R-:W-:Y:S05]  /*8b80*/  @!P0 BRA `(.L_x_96) ;  /* 0xfffffffc00f08947 */ /* 0x010fea000383ffff */
[----:B------:R-:W-:Y:S05]  /*8b90*/  BRA `(.L_x_181) ;  /* 0xffffffbc00607947 */ /* 0x000fea000383ffff */
.L_x_99:
[----:B------:R-:W-:Y:S07]  /*8ba0*/  MOV R0, UR7 ;  /* 0x0000000700007c02 */ /* 0x000fee0008000f00 */
.L_x_182:
[----:B--2---:R2:W4:Y:S02]  /*8bb0*/  SYNCS.PHASECHK.TRANS64.TRYWAIT P0, [R0+URZ+0xf8], R3 ;  /* 0x0000f803000075a7 */ /* 0x00452400080011ff */
[----:B----4-:R-:W-:Y:S05]  /*8bc0*/  @!P0 NANOSLEEP.SYNCS 0x989680 ;  /* 0x009896800000895d */ /* 0x010fea0003900000 */
[----:B------:R-:W4:Y:S02]  /*8bd0*/  @!P0 SYNCS.PHASECHK.TRANS64 P0, [R0+URZ+0xf8], R3 ;  /* 0x0000f803000085a7 */ /* 0x000f2400080010ff */
[----:B----4-:R-:W-:Y:S05]  /*8be0*/  @!P0 BRA `(.L_x_182) ;  /* 0xfffffffc00f08947 */ /* 0x010fea000383ffff */
[----:B------:R-:W-:Y:S05]  /*8bf0*/  BRA `(.L_x_98) ;  /* 0xffffffc000407947 */ /* 0x000fea000383ffff */
.L_x_102:
[----:B--2---:R-:W-:Y:S07]  /*8c00*/  MOV R3, UR7 ;  /* 0x0000000700037c02 */ /* 0x004fee0008000f00 */
.L_x_183:
[----:B-1----:R1:W2:Y:S02]  /*8c10*/  SYNCS.PHASECHK.TRANS64.TRYWAIT P0, [R3+URZ+0xe0], R12 ;  /* 0x0000e00c030075a7 */ /* 0x0022a400080011ff */
[----:B--2---:R-:W-:Y:S05]  /*8c20*/  @!P0 NANOSLEEP.SYNCS 0x989680 ;  /* 0x009896800000895d */ /* 0x004fea0003900000 */
[----:B------:R-:W2:Y:S02]  /*8c30*/  @!P0 SYNCS.PHASECHK.TRANS64 P0, [R3+URZ+0xe0], R12 ;  /* 0x0000e00c030085a7 */ /* 0x000ea400080010ff */
[----:B--2---:R-:W-:Y:S05]  /*8c40*/  @!P0 BRA `(.L_x_183) ;  /* 0xfffffffc00f08947 */ /* 0x004fea000383ffff */
[----:B------:R-:W-:Y:S05]  /*8c50*/  BRA `(.L_x_184) ;  /* 0xffffffc000b87947 */ /* 0x000fea000383ffff */
.L_x_103:
[----:B------:R-:W-:Y:S07]  /*8c60*/  MOV R3, UR7 ;  /* 0x0000000700037c02 */ /* 0x000fee0008000f00 */
.L_x_185:
[----:B-1----:R1:W2:Y:S02]  /*8c70*/  SYNCS.PHASECHK.TRANS64.TRYWAIT P0, [R3+URZ+0xe8], R12 ;  /* 0x0000e80c030075a7 */ /* 0x0022a400080011ff */
[----:B--2---:R-:W-:Y:S05]  /*8c80*/  @!P0 NANOSLEEP.SYNCS 0x989680 ;  /* 0x009896800000895d */ /* 0x004fea0003900000 */
[----:B------:R-:W2:Y:S02]  /*8c90*/  @!P0 SYNCS.PHASECHK.TRANS64 P0, [R3+URZ+0xe8], R12 ;  /* 0x0000e80c030085a7 */ /* 0x000ea400080010ff */
[----:B--2---:R-:W-:Y:S05]  /*8ca0*/  @!P0 BRA `(.L_x_185) ;  /* 0xfffffffc00f08947 */ /* 0x004fea000383ffff */
[----:B------:R-:W-:Y:S05]  /*8cb0*/  BRA `(.L_x_186) ;  /* 0xffffffc400507947 */ /* 0x000fea000383ffff */
.L_x_105:
[----:B------:R-:W-:-:S07]  /*8cc0*/  MOV R0, UR7 ;  /* 0x0000000700007c02 */ /* 0x000fce0008000f00 */
.L_x_187:
[----:B-1----:R1:W4:Y:S02]  /*8cd0*/  SYNCS.PHASECHK.TRANS64.TRYWAIT P0, [R0+URZ+0xe0], R3 ;  /* 0x0000e003000075a7 */ /* 0x00232400080011ff */
[----:B----4-:R-:W-:Y:S05]  /*8ce0*/  @!P0 NANOSLEEP.SYNCS 0x989680 ;  /* 0x009896800000895d */ /* 0x010fea0003900000 */
[----:B------:R-:W4:Y:S02]  /*8cf0*/  @!P0 SYNCS.PHASECHK.TRANS64 P0, [R0+URZ+0xe0], R3 ;  /* 0x0000e003000085a7 */ /* 0x000f2400080010ff */
[----:B----4-:R-:W-:Y:S05]  /*8d00*/  @!P0 BRA `(.L_x_187) ;  /* 0xfffffffc00f08947 */ /* 0x010fea000383ffff */
[----:B------:R-:W-:Y:S05]  /*8d10*/  BRA `(.L_x_188) ;  /* 0xffffffc400d87947 */ /* 0x000fea000383ffff */
.L_x_107:
[----:B--2---:R2:W3:Y:S02]  /*8d20*/  SYNCS.PHASECHK.TRANS64.TRYWAIT P0, [R0+URZ+0x100], R3 ;  /* 0x00010003000075a7 */ /* 0x0044e400080011ff */
[----:B---3--:R-:W-:Y:S05]  /*8d30*/  @!P0 NANOSLEEP.SYNCS 0x989680 ;  /* 0x009896800000895d */ /* 0x008fea0003900000 */
[----:B------:R-:W3:Y:S02]  /*8d40*/  @!P0 SYNCS.PHASECHK.TRANS64 P0, [R0+URZ+0x100], R3 ;  /* 0x00010003000085a7 */ /* 0x000ee400080010ff */
[----:B---3--:R-:W-:Y:S05]  /*8d50*/  @!P0 BRA `(.L_x_107) ;  /* 0xfffffffc00f08947 */ /* 0x008fea000383ffff */
[----:B------:R-:W-:Y:S05]  /*8d60*/  BRA `(.L_x_189) ;  /* 0xffffffc800a07947 */ /* 0x000fea000383ffff */
.L_x_118:
[----:B-1----:R1:W3:Y:S02]  /*8d70*/  SYNCS.PHASECHK.TRANS64.TRYWAIT P1, [R3+URZ+0xd0], R0 ;  /* 0x0000d000030075a7 */ /* 0x0022e400080211ff */
[----:B---3--:R-:W-:Y:S05]  /*8d80*/  @!P1 NANOSLEEP.SYNCS 0x989680 ;  /* 0x009896800000995d */ /* 0x008fea0003900000 */
[----:B------:R-:W3:Y:S02]  /*8d90*/  @!P1 SYNCS.PHASECHK.TRANS64 P1, [R3+URZ+0xd0], R0 ;  /* 0x0000d000030095a7 */ /* 0x000ee400080210ff */
[----:B---3--:R-:W-:Y:S05]  /*8da0*/  @!P1 BRA `(.L_x_118) ;  /* 0xfffffffc00f09947 */ /* 0x008fea000383ffff */
[----:B------:R-:W-:Y:S05]  /*8db0*/  BRA `(.L_x_117) ;  /* 0xffffffd400b47947 */ /* 0x000fea000383ffff */
.L_x_120:
[----:B----4-:R4:W1:Y:S02]  /*8dc0*/  SYNCS.PHASECHK.TRANS64.TRYWAIT P0, [R111+URZ+0x120], R4 ;  /* 0x000120046f0075a7 */ /* 0x01086400080011ff */
[----:B-1----:R-:W-:Y:S05]  /*8dd0*/  @!P0 NANOSLEEP.SYNCS 0x989680 ;  /* 0x009896800000895d */ /* 0x002fea0003900000 */
[----:B------:R-:W1:Y:S02]  /*8de0*/  @!P0 SYNCS.PHASECHK.TRANS64 P0, [R111+URZ+0x120], R4 ;  /* 0x000120046f0085a7 */ /* 0x000e6400080010ff */
[----:B-1----:R-:W-:Y:S05]  /*8df0*/  @!P0 BRA `(.L_x_120) ;  /* 0xfffffffc00f08947 */ /* 0x002fea000383ffff */
[----:B------:R-:W-:Y:S05]  /*8e00*/  BRA `(.L_x_119) ;  /* 0xffffffd800087947 */ /* 0x000fea000383ffff */
.L_x_128:
[----:B--2---:R2:W3:Y:S02]  /*8e10*/  SYNCS.PHASECHK.TRANS64.TRYWAIT P0, [R125+URZ+0xd0], R2 ;  /* 0x0000d0027d0075a7 */ /* 0x0044e400080011ff */
[----:B---3--:R-:W-:Y:S05]  /*8e20*/  @!P0 NANOSLEEP.SYNCS 0x989680 ;  /* 0x009896800000895d */ /* 0x008fea0003900000 */
[----:B------:R-:W3:Y:S02]  /*8e30*/  @!P0 SYNCS.PHASECHK.TRANS64 P0, [R125+URZ+0xd0], R2 ;  /* 0x0000d0027d0085a7 */ /* 0x000ee400080010ff */
[----:B---3--:R-:W-:Y:S05]  /*8e40*/  @!P0 BRA `(.L_x_128) ;  /* 0xfffffffc00f08947 */ /* 0x008fea000383ffff */
[----:B------:R-:W-:Y:S05]  /*8e50*/  BRA `(.L_x_127) ;  /* 0xffffffe4000c7947 */ /* 0x000fea000383ffff */
        .weak           $__internal_0_$__cuda_sm10x_tcgen05_guardrail_trap_col_being_dealloced_not_returned_by_alloc
        .type           $__internal_0_$__cuda_sm10x_tcgen05_guardrail_trap_col_being_dealloced_not_returned_by_alloc,@function
        .size           $__internal_0_$__cuda_sm10x_tcgen05_guardrail_trap_col_being_dealloced_not_returned_by_alloc,($__internal_1_$__cuda_sm10x_tcgen05_guardrail_trap_phase_invalid_during_alloc - $__internal_0_$__cuda_sm10x_tcgen05_guardrail_trap_col_being_dealloced_not_returned_by_alloc)
$__internal_0_$__cuda_sm10x_tcgen05_guardrail_trap_col_being_dealloced_not_returned_by_alloc:
[----:B------:R-:W-:Y:S05]  /*8e60*/  BPT.TRAP 0x1 ;  /* 0x000000040000795c */ /* 0x000fea0000300000 */
[----:B------:R-:W-:-:S04]  /*8e70*/  HFMA2 R3, -RZ, RZ, 0, 0 ;  /* 0x00000000ff037431 */ /* 0x000fc800000001ff */
[----:B------:R-:W-:Y:S05]  /*8e80*/  RET.REL.NODEC R2 `(_ZN7cutlass13device_kernelINS_4gemm6kernel13GemmUniversalIN4cute5tupleIJiiiiEEENS1_10collective13CollectiveMmaINS1_35MainloopSm100TmaUmmaWarpSpecializedILi13ELi2ELi4ENS5_IJNS4_1CILi2EEENSA_ILi1EEESC_EEEEENS5_IJNSA_ILi128EEESF_SF_EEENS_12float_e4m3_tENS5_IJlSC_lEEESH_SI_NS4_8TiledMMAINS4_8MMA_AtomIJNS4_10MMA_TraitsINS4_25SM100_MMA_F8F6F4_2x1SM_SSEJSH_SH_fSF_SF_NS4_17integral_constantINS4_4UMMA5MajorELSP_0EEESQ_NSN_INSO_7ScaleInELSR_0EEESS_EEEEEENS4_6LayoutINS5_IJSC_SC_SC_EEENS5_IJNSA_ILi0EEESX_SX_EEEEENS5_IJNS4_10UnderscoreES10_S10_EEEEENS4_18SM100_TMA_2SM_LOADENS4_14ComposedLayoutINS4_7SwizzleILi3ELi4ELi3EEENS4_18smem_ptr_flag_bitsILi8EEENSV_INS5_IJNSA_ILi8EEESF_EEENS5_IJSF_SC_EEEEEEEvNS4_8identityES13_S1D_vS1E_EENS_8epilogue10collective18CollectiveEpilogueINS1G_23Sm100TmaWarpSpecializedILi2ELi2ELi32ELb0ELb0EEEJNS5_IJNSA_ILi64EEESF_SF_EEENS5_IJNSV_IS1L_SC_EENSV_INS5_IJNSA_ILi32EEESB_EEENS5_IJSC_S1L_EEEEEEEESH_SI_SH_SI_NS1G_6fusion15FusionCallbacksIS1K_NS1T_17LinearCombinationISH_fSH_fLNS_15FloatRoundStyleE2EEES1M_S1S_JEEENS4_5SM1004TMEM4LOAD26SM100_TMEM_LOAD_32dp32b32xENS4_13SM90_TMA_LOADENS14_INS15_ILi1ELi4ELi3EEES18_NSV_INS5_IJS19_S1O_EEENS5_IJS1O_SC_EEEEEEENS4_39AutoVectorizingCopyWithAssumedAlignmentILi128EEENS4_14SM90_TMA_STOREES28_S2A_S2A_EEEvvEEEEvNT_6ParamsE) ;  /* 0xffffff70025c7950 */ /* 0x000fea0003c3ffff */
        .weak           $__internal_1_$__cuda_sm10x_tcgen05_guardrail_trap_phase_invalid_during_alloc
        .type           $__internal_1_$__cuda_sm10x_tcgen05_guardrail_trap_phase_invalid_during_alloc,@function
        .size           $__internal_1_$__cuda_sm10x_tcgen05_guardrail_trap_phase_invalid_during_alloc,($__internal_2_$__cuda_sm10x_tcgen05_guardrail_trap_unallocated_columns_being_dealloced - $__internal_1_$__cuda_sm10x_tcgen05_guardrail_trap_phase_invalid_during_alloc)
$__internal_1_$__cuda_sm10x_tcgen05_guardrail_trap_phase_invalid_during_alloc:
[----:B------:R-:W-:Y:S05]  /*8e90*/  BPT.TRAP 0x1 ;  /* 0x000000040000795c */ /* 0x000fea0000300000 */
[----:B------:R-:W-:-:S04]  /*8ea0*/  MOV R3, 0x0 ;  /* 0x0000000000037802 */ /* 0x000fc80000000f00 */
[----:B------:R-:W-:Y:S05]  /*8eb0*/  RET.REL.NODEC R2 `(_ZN7cutlass13device_kernelINS_4gemm6kernel13GemmUniversalIN4cute5tupleIJiiiiEEENS1_10collective13CollectiveMmaINS1_35MainloopSm100TmaUmmaWarpSpecializedILi13ELi2ELi4ENS5_IJNS4_1CILi2EEENSA_ILi1EEESC_EEEEENS5_IJNSA_ILi128EEESF_SF_EEENS_12float_e4m3_tENS5_IJlSC_lEEESH_SI_NS4_8TiledMMAINS4_8MMA_AtomIJNS4_10MMA_TraitsINS4_25SM100_MMA_F8F6F4_2x1SM_SSEJSH_SH_fSF_SF_NS4_17integral_constantINS4_4UMMA5MajorELSP_0EEESQ_NSN_INSO_7ScaleInELSR_0EEESS_EEEEEENS4_6LayoutINS5_IJSC_SC_SC_EEENS5_IJNSA_ILi0EEESX_SX_EEEEENS5_IJNS4_10UnderscoreES10_S10_EEEEENS4_18SM100_TMA_2SM_LOADENS4_14ComposedLayoutINS4_7SwizzleILi3ELi4ELi3EEENS4_18smem_ptr_flag_bitsILi8EEENSV_INS5_IJNSA_ILi8EEESF_EEENS5_IJSF_SC_EEEEEEEvNS4_8identityES13_S1D_vS1E_EENS_8epilogue10collective18CollectiveEpilogueINS1G_23Sm100TmaWarpSpecializedILi2ELi2ELi32ELb0ELb0EEEJNS5_IJNSA_ILi64EEESF_SF_EEENS5_IJNSV_IS1L_SC_EENSV_INS5_IJNSA_ILi32EEESB_EEENS5_IJSC_S1L_EEEEEEEESH_SI_SH_SI_NS1G_6fusion15FusionCallbacksIS1K_NS1T_17LinearCombinationISH_fSH_fLNS_15FloatRoundStyleE2EEES1M_S1S_JEEENS4_5SM1004TMEM4LOAD26SM100_TMEM_LOAD_32dp32b32xENS4_13SM90_TMA_LOADENS14_INS15_ILi1ELi4ELi3EEES18_NSV_INS5_IJS19_S1O_EEENS5_IJS1O_SC_EEEEEEENS4_39AutoVectorizingCopyWithAssumedAlignmentILi128EEENS4_14SM90_TMA_STOREES28_S2A_S2A_EEEvvEEEEvNT_6ParamsE) ;  /* 0xffffff7002507950 */ /* 0x000fea0003c3ffff */
        .weak           $__internal_2_$__cuda_sm10x_tcgen05_guardrail_trap_unallocated_columns_being_dealloced
        .type           $__internal_2_$__cuda_sm10x_tcgen05_guardrail_trap_unallocated_columns_being_dealloced,@function
        .size           $__internal_2_$__cuda_sm10x_tcgen05_guardrail_trap_unallocated_columns_being_dealloced,(.L_x_191 - $__internal_2_$__cuda_sm10x_tcgen05_guardrail_trap_unallocated_columns_being_dealloced)
$__internal_2_$__cuda_sm10x_tcgen05_guardrail_trap_unallocated_columns_being_dealloced:
[----:B------:R-:W-:Y:S05]  /*8ec0*/  BPT.TRAP 0x1 ;  /* 0x000000040000795c */ /* 0x000fea0000300000 */
[----:B------:R-:W-:-:S04]  /*8ed0*/  HFMA2 R3, -RZ, RZ, 0, 0 ;  /* 0x00000000ff037431 */ /* 0x000fc800000001ff */
[----:B------:R-:W-:Y:S05]  /*8ee0*/  RET.REL.NODEC R2 `(_ZN7cutlass13device_kernelINS_4gemm6kernel13GemmUniversalIN4cute5tupleIJiiiiEEENS1_10collective13CollectiveMmaINS1_35MainloopSm100TmaUmmaWarpSpecializedILi13ELi2ELi4ENS5_IJNS4_1CILi2EEENSA_ILi1EEESC_EEEEENS5_IJNSA_ILi128EEESF_SF_EEENS_12float_e4m3_tENS5_IJlSC_lEEESH_SI_NS4_8TiledMMAINS4_8MMA_AtomIJNS4_10MMA_TraitsINS4_25SM100_MMA_F8F6F4_2x1SM_SSEJSH_SH_fSF_SF_NS4_17integral_constantINS4_4UMMA5MajorELSP_0EEESQ_NSN_INSO_7ScaleInELSR_0EEESS_EEEEEENS4_6LayoutINS5_IJSC_SC_SC_EEENS5_IJNSA_ILi0EEESX_SX_EEEEENS5_IJNS4_10UnderscoreES10_S10_EEEEENS4_18SM100_TMA_2SM_LOADENS4_14ComposedLayoutINS4_7SwizzleILi3ELi4ELi3EEENS4_18smem_ptr_flag_bitsILi8EEENSV_INS5_IJNSA_ILi8EEESF_EEENS5_IJSF_SC_EEEEEEEvNS4_8identityES13_S1D_vS1E_EENS_8epilogue10collective18CollectiveEpilogueINS1G_23Sm100TmaWarpSpecializedILi2ELi2ELi32ELb0ELb0EEEJNS5_IJNSA_ILi64EEESF_SF_EEENS5_IJNSV_IS1L_SC_EENSV_INS5_IJNSA_ILi32EEESB_EEENS5_IJSC_S1L_EEEEEEEESH_SI_SH_SI_NS1G_6fusion15FusionCallbacksIS1K_NS1T_17LinearCombinationISH_fSH_fLNS_15FloatRoundStyleE2EEES1M_S1S_JEEENS4_5SM1004TMEM4LOAD26SM100_TMEM_LOAD_32dp32b32xENS4_13SM90_TMA_LOADENS14_INS15_ILi1ELi4ELi3EEES18_NSV_INS5_IJS19_S1O_EEENS5_IJS1O_SC_EEEEEEENS4_39AutoVectorizingCopyWithAssumedAlignmentILi128EEENS4_14SM90_TMA_STOREES28_S2A_S2A_EEEvvEEEEvNT_6ParamsE) ;  /* 0xffffff7002447950 */ /* 0x000fea0003c3ffff */
.L_x_190:
[----:B------:R-:W-:-:S00]  /*8ef0*/  BRA `(.L_x_190) ;  /* 0xfffffffc00fc7947 */ /* 0x000fc0000383ffff */
[----:B------:R-:W-:-:S00]  /*8f00*/  NOP ;  /* 0x0000000000007918 */ /* 0x000fc00000000000 */
[----:B------:R-:W-:-:S00]  /*8f10*/  NOP ;  /* 0x0000000000007918 */ /* 0x000fc00000000000 */
[----:B------:R-:W-:-:S00]  /*8f20*/  NOP ;  /* 0x0000000000007918 */ /* 0x000fc00000000000 */
[----:B------:R-:W-:-:S00]  /*8f30*/  NOP ;  /* 0x0000000000007918 */ /* 0x000fc00000000000 */
[----:B------:R-:W-:-:S00]  /*8f40*/  NOP ;  /* 0x0000000000007918 */ /* 0x000fc00000000000 */
[----:B------:R-:W-:-:S00]  /*8f50*/  NOP ;  /* 0x0000000000007918 */ /* 0x000fc00000000000 */
[----:B------:R-:W-:-:S00]  /*8f60*/  NOP ;  /* 0x0000000000007918 */ /* 0x000fc00000000000 */
[----:B------:R-:W-:-:S00]  /*8f70*/  NOP ;  /* 0x0000000000007918 */ /* 0x000fc00000000000 */
.L_x_191:


//--------------------- .nv.global.init           --------------------------
	.section	.nv.global.init,"aw",@progbits
.nv.global.init:
	.type		$str$27,@object
	.size		$str$27,($str$28 - $str$27)
$str$27:
        /*0000*/ 	.byte	0x28, 0x61, 0x64, 0x64, 0x72, 0x65, 0x73, 0x73, 0x20, 0x26, 0x20, 0x6d, 0x61, 0x73, 0x6b, 0x29
        /*0010*/ 	.byte	0x20, 0x3d, 0x3d, 0x20, 0x30, 0x00
	.type		$str$28,@object
	.size		$str$28,($str$26 - $str$28)
$str$28:
        /*0016*/ 	.byte	0x2f, 0x74, 0x6d, 0x70, 0x2f, 0x63, 0x75, 0x74, 0x6c, 0x61, 0x73, 0x73, 0x5f, 0x73, 0x77, 0x65
        /*0026*/ 	.byte	0x65, 0x70, 0x5f, 0x73, 0x72, 0x63, 0x2f, 0x69, 0x6e, 0x63, 0x6c, 0x75, 0x64, 0x65, 0x2f, 0x63
        /*0036*/ 	.byte	0x75, 0x74, 0x65, 0x2f, 0x70, 0x6f, 0x69, 0x6e, 0x74, 0x65, 0x72, 0x5f, 0x66, 0x6c, 0x61, 0x67
        /*0046*/ 	.byte	0x67, 0x65, 0x64, 0x2e, 0x68, 0x70, 0x70, 0x00
	.type		$str$26,@object
	.size		$str$26,($str$25 - $str$26)
$str$26:
        /*004e*/ 	.byte	0x2f, 0x74, 0x6d, 0x70, 0x2f, 0x63, 0x75, 0x74, 0x6c, 0x61, 0x73, 0x73, 0x5f, 0x73, 0x77, 0x65
        /*005e*/ 	.byte	0x65, 0x70, 0x5f, 0x73, 0x72, 0x63, 0x2f, 0x69, 0x6e, 0x63, 0x6c, 0x75, 0x64, 0x65, 0x2f, 0x63
        /*006e*/ 	.byte	0x75, 0x74, 0x65, 0x2f, 0x61, 0x74, 0x6f, 0x6d, 0x2f, 0x63, 0x6f, 0x70, 0x79, 0x5f, 0x74, 0x72
        /*007e*/ 	.byte	0x61, 0x69, 0x74, 0x73, 0x5f, 0x73, 0x6d, 0x31, 0x30, 0x30, 0x2e, 0x68, 0x70, 0x70, 0x00
	.type		$str$25,@object
	.size		$str$25,(__unnamed_1 - $str$25)
$str$25:
        /*008d*/ 	.byte	0x28, 0x28, 0x75, 0x69, 0x6e, 0x74, 0x33, 0x32, 0x5f, 0x74, 0x28, 0x74, 0x68, 0x72, 0x65, 0x61
        /*009d*/ 	.byte	0x64, 0x49, 0x64, 0x78, 0x2e, 0x78, 0x29, 0x20, 0x2f, 0x20, 0x33, 0x32, 0x29, 0x20, 0x25, 0x20
        /*00ad*/ 	.byte	0x34, 0x29, 0x20, 0x3d, 0x3d, 0x20, 0x28, 0x28, 0x28, 0x74, 0x6d, 0x65, 0x6d, 0x5f, 0x61, 0x64
        /*00bd*/ 	.byte	0x64, 0x72, 0x20, 0x3e, 0x3e, 0x20, 0x31, 0x36, 0x29, 0x20, 0x2f, 0x20, 0x33, 0x32, 0x29, 0x20
        /*00cd*/ 	.byte	0x25, 0x20, 0x34, 0x29, 0x00
	.type		__unnamed_1,@object
	.size		__unnamed_1,(__unnamed_2 - __unnamed_1)
__unnamed_1:
        /*00d2*/ 	.byte	0x61, 0x75, 0x74, 0x6f, 0x20, 0x63, 0x75, 0x74, 0x65, 0x3a, 0x3a, 0x61, 0x73, 0x5f, 0x70, 0x6f
        /* <DEDUP_REMOVED lines=24> */
        /*0262*/ 	.byte	0x3a, 0x3a, 0x43, 0x3c, 0x34, 0x30, 0x39, 0x36, 0x3e, 0x3e, 0x3e, 0x3e, 0x5d, 0x00
	.type		__unnamed_2,@object
	.size		__unnamed_2,(.L_2 - __unnamed_2)
__unnamed_2:
        /* <DEDUP_REMOVED lines=40> */
        /*04f0*/ 	.byte	0x74, 0x65, 0x3a, 0x3a, 0x43, 0x3c, 0x30, 0x3e, 0x3e, 0x3e, 0x3e, 0x5d, 0x00
.L_2:


//--------------------- .nv.shared._ZN7cutlass13device_kernelINS_4gemm6kernel13GemmUniversalIN4cute5tupleIJiiiiEEENS1_10collective13CollectiveMmaINS1_35MainloopSm100TmaUmmaWarpSpecializedILi13ELi2ELi4ENS5_IJNS4_1CILi2EEENSA_ILi1EEESC_EEEEENS5_IJNSA_ILi128EEESF_SF_EEENS_12float_e4m3_tENS5_IJlSC_lEEESH_SI_NS4_8TiledMMAINS4_8MMA_AtomIJNS4_10MMA_TraitsINS4_25SM100_MMA_F8F6F4_2x1SM_SSEJSH_SH_fSF_SF_NS4_17integral_constantINS4_4UMMA5MajorELSP_0EEESQ_NSN_INSO_7ScaleInELSR_0EEESS_EEEEEENS4_6LayoutINS5_IJSC_SC_SC_EEENS5_IJNSA_ILi0EEESX_SX_EEEEENS5_IJNS4_10UnderscoreES10_S10_EEEEENS4_18SM100_TMA_2SM_LOADENS4_14ComposedLayoutINS4_7SwizzleILi3ELi4ELi3EEENS4_18smem_ptr_flag_bitsILi8EEENSV_INS5_IJNSA_ILi8EEESF_EEENS5_IJSF_SC_EEEEEEEvNS4_8identityES13_S1D_vS1E_EENS_8epilogue10collective18CollectiveEpilogueINS1G_23Sm100TmaWarpSpecializedILi2ELi2ELi32ELb0ELb0EEEJNS5_IJNSA_ILi64EEESF_SF_EEENS5_IJNSV_IS1L_SC_EENSV_INS5_IJNSA_ILi32EEESB_EEENS5_IJSC_S1L_EEEEEEEESH_SI_SH_SI_NS1G_6fusion15FusionCallbacksIS1K_NS1T_17LinearCombinationISH_fSH_fLNS_15FloatRoundStyleE2EEES1M_S1S_JEEENS4_5SM1004TMEM4LOAD26SM100_TMEM_LOAD_32dp32b32xENS4_13SM90_TMA_LOADENS14_INS15_ILi1ELi4ELi3EEES18_NSV_INS5_IJS19_S1O_EEENS5_IJS1O_SC_EEEEEEENS4_39AutoVectorizingCopyWithAssumedAlignmentILi128EEENS4_14SM90_TMA_STOREES28_S2A_S2A_EEEvvEEEEvNT_6ParamsE --------------------------
	.section	.nv.shared._ZN7cutlass13device_kernelINS_4gemm6kernel13GemmUniversalIN4cute5tupleIJiiiiEEENS1_10collective13CollectiveMmaINS1_35MainloopSm100TmaUmmaWarpSpecializedILi13ELi2ELi4ENS5_IJNS4_1CILi2EEENSA_ILi1EEESC_EEEEENS5_IJNSA_ILi128EEESF_SF_EEENS_12float_e4m3_tENS5_IJlSC_lEEESH_SI_NS4_8TiledMMAINS4_8MMA_AtomIJNS4_10MMA_TraitsINS4_25SM100_MMA_F8F6F4_2x1SM_SSEJSH_SH_fSF_SF_NS4_17integral_constantINS4_4UMMA5MajorELSP_0EEESQ_NSN_INSO_7ScaleInELSR_0EEESS_EEEEEENS4_6LayoutINS5_IJSC_SC_SC_EEENS5_IJNSA_ILi0EEESX_SX_EEEEENS5_IJNS4_10UnderscoreES10_S10_EEEEENS4_18SM100_TMA_2SM_LOADENS4_14ComposedLayoutINS4_7SwizzleILi3ELi4ELi3EEENS4_18smem_ptr_flag_bitsILi8EEENSV_INS5_IJNSA_ILi8EEESF_EEENS5_IJSF_SC_EEEEEEEvNS4_8identityES13_S1D_vS1E_EENS_8epilogue10collective18CollectiveEpilogueINS1G_23Sm100TmaWarpSpecializedILi2ELi2ELi32ELb0ELb0EEEJNS5_IJNSA_ILi64EEESF_SF_EEENS5_IJNSV_IS1L_SC_EENSV_INS5_IJNSA_ILi32EEESB_EEENS5_IJSC_S1L_EEEEEEEESH_SI_SH_SI_NS1G_6fusion15FusionCallbacksIS1K_NS1T_17LinearCombinationISH_fSH_fLNS_15FloatRoundStyleE2EEES1M_S1S_JEEENS4_5SM1004TMEM4LOAD26SM100_TMEM_LOAD_32dp32b32xENS4_13SM90_TMA_LOADENS14_INS15_ILi1ELi4ELi3EEES18_NSV_INS5_IJS19_S1O_EEENS5_IJS1O_SC_EEEEEEENS4_39AutoVectorizingCopyWithAssumedAlignmentILi128EEENS4_14SM90_TMA_STOREES28_S2A_S2A_EEEvvEEEEvNT_6ParamsE,"aw",@nobits
	.sectionflags	@""
	.align	16
	.zero		1024


//--------------------- .nv.shared.reserved.0     --------------------------
	.section	.nv.shared.reserved.0,"aw",@nobits
	.weak		__nv_reservedSMEM_offset_0_alias
	.size		__nv_reservedSMEM_offset_0_alias, 0, 64
	.other		__nv_reservedSMEM_offset_0_alias,@"STO_CUDA_RESERVED_SHARED STV_DEFAULT"
__nv_reservedSMEM_offset_0_alias:
	.zero		0
.nv.shared.reserved.0:
	.zero		64
	.weak		__nv_reservedSMEM_tcgen05_partition
	.type		__nv_reservedSMEM_tcgen05_partition,@object
	.size		__nv_reservedSMEM_tcgen05_partition,(.L_0 - __nv_reservedSMEM_tcgen05_partition)
__nv_reservedSMEM_tcgen05_partition:
	.zero		32
.L_0:


//--------------------- .nv.global                --------------------------
	.section	.nv.global,"aw",@nobits
.nv.global:
	.type		_ZN39_INTERNAL_327d01f5_4_k_cu_58be96c0_81894cute1_E,@object
	.size		_ZN39_INTERNAL_327d01f5_4_k_cu_58be96c0_81894cute1_E,(_ZN39_INTERNAL_327d01f5_4_k_cu_58be96c0_81894cuda3std3__45__cpo6cbeginE - _ZN39_INTERNAL_327d01f5_4_k_cu_58be96c0_81894cute1_E)
_ZN39_INTERNAL_327d01f5_4_k_cu_58be96c0_81894cute1_E:
	.zero		1
	.type		_ZN39_INTERNAL_327d01f5_4_k_cu_58be96c0_81894cuda3std3__45__cpo6cbeginE,@object
	.size		_ZN39_INTERNAL_327d01f5_4_k_cu_58be96c0_81894cuda3std3__45__cpo6cbeginE,(_ZN39_INTERNAL_327d01f5_4_k_cu_58be96c0_81894cuda3std3__48in_placeE - _ZN39_INTERNAL_327d01f5_4_k_cu_58be96c0_81894cuda3std3__45__cpo6cbeginE)
_ZN39_INTERNAL_327d01f5_4_k_cu_58be96c0_81894cuda3std3__45__cpo6cbeginE:
	.zero		1
	.type		_ZN39_INTERNAL_327d01f5_4_k_cu_58be96c0_81894cuda3std3__48in_placeE,@object
	.size		_ZN39_INTERNAL_327d01f5_4_k_cu_58be96c0_81894cuda3std3__48in_placeE,(_ZN39_INTERNAL_327d01f5_4_k_cu_58be96c0_81894cuda3std6ranges3__45__cpo9iter_moveE - _ZN39_INTERNAL_327d01f5_4_k_cu_58be96c0_81894cuda3std3__48in_placeE)
_ZN39_INTERNAL_327d01f5_4_k_cu_58be96c0_81894cuda3std3__48in_placeE:
	.zero		1
	.type		_ZN39_INTERNAL_327d01f5_4_k_cu_58be96c0_81894cuda3std6ranges3__45__cpo9iter_moveE,@object
	.size		_ZN39_INTERNAL_327d01f5_4_k_cu_58be96c0_81894cuda3std6ranges3__45__cpo9iter_moveE,(_ZN39_INTERNAL_327d01f5_4_k_cu_58be96c0_81894cuda3std3__45__cpo5beginE - _ZN39_INTERNAL_327d01f5_4_k_cu_58be96c0_81894cuda3std6ranges3__45__cpo9iter_moveE)
_ZN39_INTERNAL_327d01f5_4_k_cu_58be96c0_81894cuda3std6ranges3__45__cpo9iter_moveE:
	.zero		1
	.type		_ZN39_INTERNAL_327d01f5_4_k_cu_58be96c0_81894cuda3std3__45__cpo5beginE,@object
	.size		_ZN39_INTERNAL_327d01f5_4_k_cu_58be96c0_81894cuda3std3__45__cpo5beginE,(_ZN39_INTERNAL_327d01f5_4_k_cu_58be96c0_81894cuda3std3__441_GLOBAL__N__327d01f5_4_k_cu_58be96c0_81896ignoreE - _ZN39_INTERNAL_327d01f5_4_k_cu_58be96c0_81894cuda3std3__45__cpo5beginE)
_ZN39_INTERNAL_327d01f5_4_k_cu_58be96c0_81894cuda3std3__45__cpo5beginE:
	.zero		1
	.type		_ZN39_INTERNAL_327d01f5_4_k_cu_58be96c0_81894cuda3std3__441_GLOBAL__N__327d01f5_4_k_cu_58be96c0_81896ignoreE,@object
	.size		_ZN39_INTERNAL_327d01f5_4_k_cu_58be96c0_81894cuda3std3__441_GLOBAL__N__327d01f5_4_k_cu_58be96c0_81896ignoreE,(_ZN39_INTERNAL_327d01f5_4_k_cu_58be96c0_81894cute7productE - _ZN39_INTERNAL_327d01f5_4_k_cu_58be96c0_81894cuda3std3__441_GLOBAL__N__327d01f5_4_k_cu_58be96c0_81896ignoreE)
_ZN39_INTERNAL_327d01f5_4_k_cu_58be96c0_81894cuda3std3__441_GLOBAL__N__327d01f5_4_k_cu_58be96c0_81896ignoreE:
	.zero		1
	.type		_ZN39_INTERNAL_327d01f5_4_k_cu_58be96c0_81894cute7productE,@object
	.size		_ZN39_INTERNAL_327d01f5_4_k_cu_58be96c0_81894cute7productE,(_ZN39_INTERNAL_327d01f5_4_k_cu_58be96c0_81894cuda3std3__45__cpo3endE - _ZN39_INTERNAL_327d01f5_4_k_cu_58be96c0_81894cute7productE)
_ZN39_INTERNAL_327d01f5_4_k_cu_58be96c0_81894cute7productE:
	.zero		1
	.type		_ZN39_INTERNAL_327d01f5_4_k_cu_58be96c0_81894cuda3std3__45__cpo3endE,@object
	.size		_ZN39_INTERNAL_327d01f5_4_k_cu_58be96c0_81894cuda3std3__45__cpo3endE,(_ZN39_INTERNAL_327d01f5_4_k_cu_58be96c0_81894cuda3std3__419piecewise_constructE - _ZN39_INTERNAL_327d01f5_4_k_cu_58be96c0_81894cuda3std3__45__cpo3endE)
_ZN39_INTERNAL_327d01f5_4_k_cu_58be96c0_81894cuda3std3__45__cpo3endE:
	.zero		1
	.type		_ZN39_INTERNAL_327d01f5_4_k_cu_58be96c0_81894cuda3std3__419piecewise_constructE,@object
	.size		_ZN39_INTERNAL_327d01f5_4_k_cu_58be96c0_81894cuda3std3__419piecewise_constructE,(_ZN39_INTERNAL_327d01f5_4_k_cu_58be96c0_81894cuda3std3__45__cpo4cendE - _ZN39_INTERNAL_327d01f5_4_k_cu_58be96c0_81894cuda3std3__419piecewise_constructE)
_ZN39_INTERNAL_327d01f5_4_k_cu_58be96c0_81894cuda3std3__419piecewise_constructE:
	.zero		1
	.type		_ZN39_INTERNAL_327d01f5_4_k_cu_58be96c0_81894cuda3std3__45__cpo4cendE,@object
	.size		_ZN39_INTERNAL_327d01f5_4_k_cu_58be96c0_81894cuda3std3__45__cpo4cendE,(_ZN39_INTERNAL_327d01f5_4_k_cu_58be96c0_81894cuda3std6ranges3__45__cpo4swapE - _ZN39_INTERNAL_327d01f5_4_k_cu_58be96c0_81894cuda3std3__45__cpo4cendE)
_ZN39_INTERNAL_327d01f5_4_k_cu_58be96c0_81894cuda3std3__45__cpo4cendE:
	.zero		1
	.type		_ZN39_INTERNAL_327d01f5_4_k_cu_58be96c0_81894cuda3std6ranges3__45__cpo4swapE,@object
	.size		_ZN39_INTERNAL_327d01f5_4_k_cu_58be96c0_81894cuda3std6ranges3__45__cpo4swapE,(.L_10 - _ZN39_INTERNAL_327d01f5_4_k_cu_58be96c0_81894cuda3std6ranges3__45__cpo4swapE)
_ZN39_INTERNAL_327d01f5_4_k_cu_58be96c0_81894cuda3std6ranges3__45__cpo4swapE:
	.zero		1
.L_10:


//--------------------- .nv.constant0._ZN7cutlass13device_kernelINS_4gemm6kernel13GemmUniversalIN4cute5tupleIJiiiiEEENS1_10collective13CollectiveMmaINS1_35MainloopSm100TmaUmmaWarpSpecializedILi13ELi2ELi4ENS5_IJNS4_1CILi2EEENSA_ILi1EEESC_EEEEENS5_IJNSA_ILi128EEESF_SF_EEENS_12float_e4m3_tENS5_IJlSC_lEEESH_SI_NS4_8TiledMMAINS4_8MMA_AtomIJNS4_10MMA_TraitsINS4_25SM100_MMA_F8F6F4_2x1SM_SSEJSH_SH_fSF_SF_NS4_17integral_constantINS4_4UMMA5MajorELSP_0EEESQ_NSN_INSO_7ScaleInELSR_0EEESS_EEEEEENS4_6LayoutINS5_IJSC_SC_SC_EEENS5_IJNSA_ILi0EEESX_SX_EEEEENS5_IJNS4_10UnderscoreES10_S10_EEEEENS4_18SM100_TMA_2SM_LOADENS4_14ComposedLayoutINS4_7SwizzleILi3ELi4ELi3EEENS4_18smem_ptr_flag_bitsILi8EEENSV_INS5_IJNSA_ILi8EEESF_EEENS5_IJSF_SC_EEEEEEEvNS4_8identityES13_S1D_vS1E_EENS_8epilogue10collective18CollectiveEpilogueINS1G_23Sm100TmaWarpSpecializedILi2ELi2ELi32ELb0ELb0EEEJNS5_IJNSA_ILi64EEESF_SF_EEENS5_IJNSV_IS1L_SC_EENSV_INS5_IJNSA_ILi32EEESB_EEENS5_IJSC_S1L_EEEEEEEESH_SI_SH_SI_NS1G_6fusion15FusionCallbacksIS1K_NS1T_17LinearCombinationISH_fSH_fLNS_15FloatRoundStyleE2EEES1M_S1S_JEEENS4_5SM1004TMEM4LOAD26SM100_TMEM_LOAD_32dp32b32xENS4_13SM90_TMA_LOADENS14_INS15_ILi1ELi4ELi3EEES18_NSV_INS5_IJS19_S1O_EEENS5_IJS1O_SC_EEEEEEENS4_39AutoVectorizingCopyWithAssumedAlignmentILi128EEENS4_14SM90_TMA_STOREES28_S2A_S2A_EEEvvEEEEvNT_6ParamsE --------------------------
	.section	.nv.constant0._ZN7cutlass13device_kernelINS_4gemm6kernel13GemmUniversalIN4cute5tupleIJiiiiEEENS1_10collective13CollectiveMmaINS1_35MainloopSm100TmaUmmaWarpSpecializedILi13ELi2ELi4ENS5_IJNS4_1CILi2EEENSA_ILi1EEESC_EEEEENS5_IJNSA_ILi128EEESF_SF_EEENS_12float_e4m3_tENS5_IJlSC_lEEESH_SI_NS4_8TiledMMAINS4_8MMA_AtomIJNS4_10MMA_TraitsINS4_25SM100_MMA_F8F6F4_2x1SM_SSEJSH_SH_fSF_SF_NS4_17integral_constantINS4_4UMMA5MajorELSP_0EEESQ_NSN_INSO_7ScaleInELSR_0EEESS_EEEEEENS4_6LayoutINS5_IJSC_SC_SC_EEENS5_IJNSA_ILi0EEESX_SX_EEEEENS5_IJNS4_10UnderscoreES10_S10_EEEEENS4_18SM100_TMA_2SM_LOADENS4_14ComposedLayoutINS4_7SwizzleILi3ELi4ELi3EEENS4_18smem_ptr_flag_bitsILi8EEENSV_INS5_IJNSA_ILi8EEESF_EEENS5_IJSF_SC_EEEEEEEvNS4_8identityES13_S1D_vS1E_EENS_8epilogue10collective18CollectiveEpilogueINS1G_23Sm100TmaWarpSpecializedILi2ELi2ELi32ELb0ELb0EEEJNS5_IJNSA_ILi64EEESF_SF_EEENS5_IJNSV_IS1L_SC_EENSV_INS5_IJNSA_ILi32EEESB_EEENS5_IJSC_S1L_EEEEEEEESH_SI_SH_SI_NS1G_6fusion15FusionCallbacksIS1K_NS1T_17LinearCombinationISH_fSH_fLNS_15FloatRoundStyleE2EEES1M_S1S_JEEENS4_5SM1004TMEM4LOAD26SM100_TMEM_LOAD_32dp32b32xENS4_13SM90_TMA_LOADENS14_INS15_ILi1ELi4ELi3EEES18_NSV_INS5_IJS19_S1O_EEENS5_IJS1O_SC_EEEEEEENS4_39AutoVectorizingCopyWithAssumedAlignmentILi128EEENS4_14SM90_TMA_STOREES28_S2A_S2A_EEEvvEEEEvNT_6ParamsE,"a",@progbits
	.sectionflags	@""
	.align	4
.nv.constant0._ZN7cutlass13device_kernelINS_4gemm6kernel13GemmUniversalIN4cute5tupleIJiiiiEEENS1_10collective13CollectiveMmaINS1_35MainloopSm100TmaUmmaWarpSpecializedILi13ELi2ELi4ENS5_IJNS4_1CILi2EEENSA_ILi1EEESC_EEEEENS5_IJNSA_ILi128EEESF_SF_EEENS_12float_e4m3_tENS5_IJlSC_lEEESH_SI_NS4_8TiledMMAINS4_8MMA_AtomIJNS4_10MMA_TraitsINS4_25SM100_MMA_F8F6F4_2x1SM_SSEJSH_SH_fSF_SF_NS4_17integral_constantINS4_4UMMA5MajorELSP_0EEESQ_NSN_INSO_7ScaleInELSR_0EEESS_EEEEEENS4_6LayoutINS5_IJSC_SC_SC_EEENS5_IJNSA_ILi0EEESX_SX_EEEEENS5_IJNS4_10UnderscoreES10_S10_EEEEENS4_18SM100_TMA_2SM_LOADENS4_14ComposedLayoutINS4_7SwizzleILi3ELi4ELi3EEENS4_18smem_ptr_flag_bitsILi8EEENSV_INS5_IJNSA_ILi8EEESF_EEENS5_IJSF_SC_EEEEEEEvNS4_8identityES13_S1D_vS1E_EENS_8epilogue10collective18CollectiveEpilogueINS1G_23Sm100TmaWarpSpecializedILi2ELi2ELi32ELb0ELb0EEEJNS5_IJNSA_ILi64EEESF_SF_EEENS5_IJNSV_IS1L_SC_EENSV_INS5_IJNSA_ILi32EEESB_EEENS5_IJSC_S1L_EEEEEEEESH_SI_SH_SI_NS1G_6fusion15FusionCallbacksIS1K_NS1T_17LinearCombinationISH_fSH_fLNS_15FloatRoundStyleE2EEES1M_S1S_JEEENS4_5SM1004TMEM4LOAD26SM100_TMEM_LOAD_32dp32b32xENS4_13SM90_TMA_LOADENS14_INS15_ILi1ELi4ELi3EEES18_NSV_INS5_IJS19_S1O_EEENS5_IJS1O_SC_EEEEEEENS4_39AutoVectorizingCopyWithAssumedAlignmentILi128EEENS4_14SM90_TMA_STOREES28_S2A_S2A_EEEvvEEEEvNT_6ParamsE:
	.zero		2944


//--------------------- SYMBOLS --------------------------

	.type		.nv.reservedSmem.offset0,@object
	.size		.nv.reservedSmem.offset0,0x4
	.type		.nv.reservedSmem.cap,@object
	.size		.nv.reservedSmem.cap,0x4
	.type		__assertfail,@function
